//
// Generated by NVIDIA NVVM Compiler
//
// Compiler Build ID: CL-36424714
// Cuda compilation tools, release 13.0, V13.0.88
// Based on NVVM 20.0.0
//

.version 9.0
.target sm_100
.address_size 64

	// .globl	_Z29naive_tensor_core_gemm_kernelILi128ELi128ELi32EEvPK6__halfS2_PS0_iii
// _ZZ29naive_tensor_core_gemm_kernelILi128ELi128ELi32EEvPK6__halfS2_PS0_iiiE2sA has been demoted
// _ZZ29naive_tensor_core_gemm_kernelILi128ELi128ELi32EEvPK6__halfS2_PS0_iiiE2sB has been demoted

.visible .entry _Z29naive_tensor_core_gemm_kernelILi128ELi128ELi32EEvPK6__halfS2_PS0_iii(
	.param .u64 .ptr .align 1 _Z29naive_tensor_core_gemm_kernelILi128ELi128ELi32EEvPK6__halfS2_PS0_iii_param_0,
	.param .u64 .ptr .align 1 _Z29naive_tensor_core_gemm_kernelILi128ELi128ELi32EEvPK6__halfS2_PS0_iii_param_1,
	.param .u64 .ptr .align 1 _Z29naive_tensor_core_gemm_kernelILi128ELi128ELi32EEvPK6__halfS2_PS0_iii_param_2,
	.param .u32 _Z29naive_tensor_core_gemm_kernelILi128ELi128ELi32EEvPK6__halfS2_PS0_iii_param_3,
	.param .u32 _Z29naive_tensor_core_gemm_kernelILi128ELi128ELi32EEvPK6__halfS2_PS0_iii_param_4,
	.param .u32 _Z29naive_tensor_core_gemm_kernelILi128ELi128ELi32EEvPK6__halfS2_PS0_iii_param_5
)
{
	.reg .pred 	%p<56>;
	.reg .b16 	%rs<50>;
	.reg .b32 	%r<238>;
	.reg .b32 	%f<2>;
	.reg .b64 	%rd<37>;
	// demoted variable
	.shared .align 2 .b8 _ZZ29naive_tensor_core_gemm_kernelILi128ELi128ELi32EEvPK6__halfS2_PS0_iiiE2sA[8192];
	// demoted variable
	.shared .align 2 .b8 _ZZ29naive_tensor_core_gemm_kernelILi128ELi128ELi32EEvPK6__halfS2_PS0_iiiE2sB[8192];
	ld.param.u64 	%rd4, [_Z29naive_tensor_core_gemm_kernelILi128ELi128ELi32EEvPK6__halfS2_PS0_iii_param_0];
	ld.param.u64 	%rd5, [_Z29naive_tensor_core_gemm_kernelILi128ELi128ELi32EEvPK6__halfS2_PS0_iii_param_1];
	ld.param.u64 	%rd3, [_Z29naive_tensor_core_gemm_kernelILi128ELi128ELi32EEvPK6__halfS2_PS0_iii_param_2];
	ld.param.u32 	%r100, [_Z29naive_tensor_core_gemm_kernelILi128ELi128ELi32EEvPK6__halfS2_PS0_iii_param_3];
	ld.param.u32 	%r101, [_Z29naive_tensor_core_gemm_kernelILi128ELi128ELi32EEvPK6__halfS2_PS0_iii_param_4];
	ld.param.u32 	%r102, [_Z29naive_tensor_core_gemm_kernelILi128ELi128ELi32EEvPK6__halfS2_PS0_iii_param_5];
	cvta.to.global.u64 	%rd1, %rd4;
	cvta.to.global.u64 	%rd2, %rd5;
	mov.u32 	%r1, %ctaid.x;
	mov.u32 	%r2, %ctaid.y;
	mov.u32 	%r3, %tid.x;
	shr.u32 	%r103, %r3, 4;
	and.b32  	%r4, %r103, 48;
	shr.u32 	%r104, %r3, 1;
	and.b32  	%r5, %r104, 112;
	mov.f32 	%f1, 0f00000000;
	// begin inline asm
	{  cvt.rn.f16.f32 %rs31, %f1;}

	// end inline asm
	mov.b32 	%r234, {%rs31, %rs31};
	setp.lt.s32 	%p1, %r101, 1;
	mov.u32 	%r235, %r234;
	mov.u32 	%r236, %r234;
	mov.u32 	%r237, %r234;
	@%p1 bra 	$L__BB0_42;
	shl.b32 	%r7, %r2, 7;
	mov.u32 	%r8, %ntid.x;
	shl.b32 	%r9, %r1, 7;
	shl.b32 	%r106, %r4, 6;
	mov.u32 	%r107, _ZZ29naive_tensor_core_gemm_kernelILi128ELi128ELi32EEvPK6__halfS2_PS0_iiiE2sA;
	add.s32 	%r10, %r107, %r106;
	shl.b32 	%r108, %r5, 1;
	mov.u32 	%r109, _ZZ29naive_tensor_core_gemm_kernelILi128ELi128ELi32EEvPK6__halfS2_PS0_iiiE2sB;
	add.s32 	%r11, %r109, %r108;
	add.s32 	%r12, %r3, %r8;
	cvt.u16.u32 	%rs32, %r12;
	xor.b16  	%rs33, %rs32, 4095;
	cvt.u16.u32 	%rs34, %r8;
	div.u16 	%rs35, %rs33, %rs34;
	and.b16  	%rs2, %rs35, 3;
	shr.u32 	%r110, %r3, 5;
	and.b32  	%r13, %r3, 31;
	or.b32  	%r14, %r110, %r7;
	mul.lo.s32 	%r15, %r14, %r101;
	shl.b32 	%r111, %r3, 1;
	add.s32 	%r16, %r107, %r111;
	shr.u32 	%r112, %r12, 5;
	and.b32  	%r17, %r12, 31;
	add.s32 	%r18, %r112, %r7;
	mul.lo.s32 	%r19, %r18, %r101;
	shl.b32 	%r113, %r12, 1;
	and.b32  	%r114, %r113, 8190;
	add.s32 	%r20, %r107, %r114;
	add.s32 	%r21, %r12, %r8;
	shr.u32 	%r115, %r21, 5;
	and.b32  	%r22, %r21, 31;
	add.s32 	%r23, %r115, %r7;
	mul.lo.s32 	%r24, %r23, %r101;
	shl.b32 	%r116, %r21, 1;
	and.b32  	%r117, %r116, 8190;
	add.s32 	%r25, %r107, %r117;
	add.s32 	%r26, %r21, %r8;
	and.b32  	%r118, %r3, 127;
	or.b32  	%r27, %r118, %r9;
	add.s32 	%r28, %r109, %r111;
	and.b32  	%r119, %r12, 127;
	or.b32  	%r29, %r119, %r9;
	add.s32 	%r30, %r109, %r114;
	and.b32  	%r120, %r21, 127;
	or.b32  	%r31, %r120, %r9;
	add.s32 	%r32, %r109, %r117;
	shl.b32 	%r33, %r8, 2;
	mov.b32 	%r226, 0;
	mov.u32 	%r235, %r234;
	mov.u32 	%r236, %r234;
	mov.u32 	%r237, %r234;
$L__BB0_2:
	setp.eq.s16 	%p2, %rs2, 2;
	mov.u32 	%r227, %r3;
	@%p2 bra 	$L__BB0_12;
	setp.ge.s32 	%p3, %r14, %r100;
	add.s32 	%r39, %r13, %r226;
	setp.ge.s32 	%p4, %r39, %r101;
	or.pred  	%p5, %p3, %p4;
	mov.u16 	%rs36, %rs31;
	@%p5 bra 	$L__BB0_5;
	add.s32 	%r122, %r15, %r39;
	mul.wide.u32 	%rd6, %r122, 2;
	add.s64 	%rd7, %rd1, %rd6;
	ld.global.u16 	%rs36, [%rd7];
$L__BB0_5:
	setp.eq.s16 	%p6, %rs2, 3;
	st.shared.u16 	[%r16], %rs36;
	mov.u32 	%r227, %r12;
	@%p6 bra 	$L__BB0_12;
	setp.ge.s32 	%p7, %r18, %r100;
	add.s32 	%r40, %r17, %r226;
	setp.ge.s32 	%p8, %r40, %r101;
	or.pred  	%p9, %p7, %p8;
	mov.u16 	%rs37, %rs31;
	@%p9 bra 	$L__BB0_8;
	add.s32 	%r124, %r19, %r40;
	mul.wide.u32 	%rd8, %r124, 2;
	add.s64 	%rd9, %rd1, %rd8;
	ld.global.u16 	%rs37, [%rd9];
$L__BB0_8:
	setp.eq.s16 	%p10, %rs2, 0;
	st.shared.u16 	[%r20], %rs37;
	mov.u32 	%r227, %r21;
	@%p10 bra 	$L__BB0_12;
	setp.ge.s32 	%p11, %r23, %r100;
	add.s32 	%r41, %r22, %r226;
	setp.ge.s32 	%p12, %r41, %r101;
	or.pred  	%p13, %p11, %p12;
	mov.u16 	%rs38, %rs31;
	@%p13 bra 	$L__BB0_11;
	add.s32 	%r126, %r24, %r41;
	mul.wide.u32 	%rd10, %r126, 2;
	add.s64 	%rd11, %rd1, %rd10;
	ld.global.u16 	%rs38, [%rd11];
$L__BB0_11:
	st.shared.u16 	[%r25], %rs38;
	mov.u32 	%r227, %r26;
$L__BB0_12:
	shl.b32 	%r127, %r8, 1;
	add.s32 	%r230, %r127, %r227;
	mad.lo.s32 	%r229, %r8, 3, %r227;
	add.s32 	%r228, %r8, %r227;
$L__BB0_13:
	shr.u32 	%r128, %r227, 5;
	and.b32  	%r50, %r227, 31;
	add.s32 	%r51, %r128, %r7;
	add.s32 	%r52, %r50, %r226;
	setp.ge.s32 	%p14, %r51, %r100;
	setp.ge.s32 	%p15, %r52, %r101;
	or.pred  	%p16, %p14, %p15;
	mov.u16 	%rs39, %rs31;
	@%p16 bra 	$L__BB0_15;
	mad.lo.s32 	%r129, %r51, %r101, %r52;
	mul.wide.u32 	%rd12, %r129, 2;
	add.s64 	%rd13, %rd1, %rd12;
	ld.global.u16 	%rs39, [%rd13];
$L__BB0_15:
	and.b32  	%r130, %r227, 4064;
	or.b32  	%r131, %r130, %r50;
	shl.b32 	%r132, %r131, 1;
	mov.u32 	%r133, _ZZ29naive_tensor_core_gemm_kernelILi128ELi128ELi32EEvPK6__halfS2_PS0_iiiE2sA;
	add.s32 	%r134, %r133, %r132;
	st.shared.u16 	[%r134], %rs39;
	shr.u32 	%r135, %r228, 5;
	and.b32  	%r53, %r228, 31;
	add.s32 	%r54, %r135, %r7;
	add.s32 	%r55, %r53, %r226;
	setp.ge.s32 	%p17, %r54, %r100;
	setp.ge.s32 	%p18, %r55, %r101;
	or.pred  	%p19, %p17, %p18;
	mov.u16 	%rs40, %rs31;
	@%p19 bra 	$L__BB0_17;
	mad.lo.s32 	%r136, %r54, %r101, %r55;
	mul.wide.u32 	%rd14, %r136, 2;
	add.s64 	%rd15, %rd1, %rd14;
	ld.global.u16 	%rs40, [%rd15];
$L__BB0_17:
	and.b32  	%r137, %r228, 4064;
	or.b32  	%r138, %r137, %r53;
	shl.b32 	%r139, %r138, 1;
	add.s32 	%r141, %r133, %r139;
	st.shared.u16 	[%r141], %rs40;
	add.s32 	%r56, %r227, %r8;
	shr.u32 	%r142, %r230, 5;
	and.b32  	%r57, %r230, 31;
	add.s32 	%r58, %r142, %r7;
	add.s32 	%r59, %r57, %r226;
	setp.ge.s32 	%p20, %r58, %r100;
	setp.ge.s32 	%p21, %r59, %r101;
	or.pred  	%p22, %p20, %p21;
	mov.u16 	%rs41, %rs31;
	@%p22 bra 	$L__BB0_19;
	mad.lo.s32 	%r143, %r58, %r101, %r59;
	mul.wide.u32 	%rd16, %r143, 2;
	add.s64 	%rd17, %rd1, %rd16;
	ld.global.u16 	%rs41, [%rd17];
$L__BB0_19:
	and.b32  	%r144, %r230, 4064;
	or.b32  	%r145, %r144, %r57;
	shl.b32 	%r146, %r145, 1;
	add.s32 	%r148, %r133, %r146;
	st.shared.u16 	[%r148], %rs41;
	add.s32 	%r60, %r56, %r8;
	shr.u32 	%r149, %r229, 5;
	and.b32  	%r61, %r229, 31;
	add.s32 	%r62, %r149, %r7;
	add.s32 	%r63, %r61, %r226;
	setp.ge.s32 	%p23, %r62, %r100;
	setp.ge.s32 	%p24, %r63, %r101;
	or.pred  	%p25, %p23, %p24;
	mov.u16 	%rs42, %rs31;
	@%p25 bra 	$L__BB0_21;
	mad.lo.s32 	%r150, %r62, %r101, %r63;
	mul.wide.u32 	%rd18, %r150, 2;
	add.s64 	%rd19, %rd1, %rd18;
	ld.global.u16 	%rs42, [%rd19];
$L__BB0_21:
	and.b32  	%r151, %r229, 4064;
	or.b32  	%r152, %r151, %r61;
	shl.b32 	%r153, %r152, 1;
	add.s32 	%r155, %r133, %r153;
	st.shared.u16 	[%r155], %rs42;
	add.s32 	%r156, %r60, %r8;
	add.s32 	%r227, %r156, %r8;
	add.s32 	%r230, %r230, %r33;
	add.s32 	%r229, %r229, %r33;
	add.s32 	%r228, %r228, %r33;
	setp.lt.u32 	%p26, %r227, 4096;
	@%p26 bra 	$L__BB0_13;
	setp.eq.s16 	%p27, %rs2, 2;
	mov.u32 	%r232, %r3;
	@%p27 bra 	$L__BB0_32;
	setp.ge.s32 	%p28, %r27, %r102;
	shr.u32 	%r158, %r3, 7;
	add.s32 	%r68, %r158, %r226;
	setp.ge.s32 	%p29, %r68, %r101;
	or.pred  	%p30, %p29, %p28;
	mov.u16 	%rs43, %rs31;
	@%p30 bra 	$L__BB0_25;
	mad.lo.s32 	%r159, %r68, %r102, %r27;
	mul.wide.s32 	%rd20, %r159, 2;
	add.s64 	%rd21, %rd2, %rd20;
	ld.global.u16 	%rs43, [%rd21];
$L__BB0_25:
	setp.eq.s16 	%p31, %rs2, 3;
	st.shared.u16 	[%r28], %rs43;
	mov.u32 	%r232, %r12;
	@%p31 bra 	$L__BB0_32;
	setp.ge.s32 	%p32, %r29, %r102;
	shr.u32 	%r161, %r12, 7;
	add.s32 	%r69, %r161, %r226;
	setp.ge.s32 	%p33, %r69, %r101;
	or.pred  	%p34, %p33, %p32;
	mov.u16 	%rs44, %rs31;
	@%p34 bra 	$L__BB0_28;
	mad.lo.s32 	%r162, %r69, %r102, %r29;
	mul.wide.s32 	%rd22, %r162, 2;
	add.s64 	%rd23, %rd2, %rd22;
	ld.global.u16 	%rs44, [%rd23];
$L__BB0_28:
	setp.eq.s16 	%p35, %rs2, 0;
	st.shared.u16 	[%r30], %rs44;
	mov.u32 	%r232, %r21;
	@%p35 bra 	$L__BB0_32;
	setp.ge.s32 	%p36, %r31, %r102;
	shr.u32 	%r164, %r21, 7;
	add.s32 	%r70, %r164, %r226;
	setp.ge.s32 	%p37, %r70, %r101;
	or.pred  	%p38, %p37, %p36;
	mov.u16 	%rs45, %rs31;
	@%p38 bra 	$L__BB0_31;
	mad.lo.s32 	%r165, %r70, %r102, %r31;
	mul.wide.s32 	%rd24, %r165, 2;
	add.s64 	%rd25, %rd2, %rd24;
	ld.global.u16 	%rs45, [%rd25];
$L__BB0_31:
	st.shared.u16 	[%r32], %rs45;
	mov.u32 	%r232, %r26;
$L__BB0_32:
	shr.u32 	%r166, %r232, 7;
	and.b32  	%r73, %r232, 127;
	add.s32 	%r74, %r166, %r226;
	add.s32 	%r75, %r73, %r9;
	setp.ge.s32 	%p39, %r74, %r101;
	setp.ge.s32 	%p40, %r75, %r102;
	or.pred  	%p41, %p39, %p40;
	mov.u16 	%rs46, %rs31;
	@%p41 bra 	$L__BB0_34;
	mad.lo.s32 	%r168, %r74, %r102, %r75;
	mul.wide.s32 	%rd26, %r168, 2;
	add.s64 	%rd27, %rd2, %rd26;
	ld.global.u16 	%rs46, [%rd27];
$L__BB0_34:
	and.b32  	%r169, %r232, 3968;
	or.b32  	%r170, %r169, %r73;
	shl.b32 	%r171, %r170, 1;
	mov.u32 	%r172, _ZZ29naive_tensor_core_gemm_kernelILi128ELi128ELi32EEvPK6__halfS2_PS0_iiiE2sB;
	add.s32 	%r173, %r172, %r171;
	st.shared.u16 	[%r173], %rs46;
	add.s32 	%r76, %r232, %r8;
	shr.u32 	%r174, %r76, 7;
	and.b32  	%r77, %r76, 127;
	add.s32 	%r78, %r174, %r226;
	add.s32 	%r175, %r77, %r9;
	setp.ge.s32 	%p42, %r78, %r101;
	setp.ge.s32 	%p43, %r175, %r102;
	or.pred  	%p44, %p42, %p43;
	mov.u16 	%rs47, %rs31;
	@%p44 bra 	$L__BB0_36;
	mad.lo.s32 	%r176, %r78, %r102, %r175;
	mul.wide.s32 	%rd28, %r176, 2;
	add.s64 	%rd29, %rd2, %rd28;
	ld.global.u16 	%rs47, [%rd29];
$L__BB0_36:
	and.b32  	%r177, %r76, 3968;
	or.b32  	%r178, %r177, %r77;
	shl.b32 	%r179, %r178, 1;
	add.s32 	%r181, %r172, %r179;
	st.shared.u16 	[%r181], %rs47;
	add.s32 	%r80, %r76, %r8;
	shr.u32 	%r182, %r80, 7;
	and.b32  	%r81, %r80, 127;
	add.s32 	%r82, %r182, %r226;
	add.s32 	%r83, %r81, %r9;
	setp.ge.s32 	%p45, %r82, %r101;
	setp.ge.s32 	%p46, %r83, %r102;
	or.pred  	%p47, %p45, %p46;
	mov.u16 	%rs48, %rs31;
	@%p47 bra 	$L__BB0_38;
	mad.lo.s32 	%r184, %r82, %r102, %r83;
	mul.wide.s32 	%rd30, %r184, 2;
	add.s64 	%rd31, %rd2, %rd30;
	ld.global.u16 	%rs48, [%rd31];
$L__BB0_38:
	and.b32  	%r185, %r80, 3968;
	or.b32  	%r186, %r185, %r81;
	shl.b32 	%r187, %r186, 1;
	add.s32 	%r189, %r172, %r187;
	st.shared.u16 	[%r189], %rs48;
	add.s32 	%r84, %r80, %r8;
	shr.u32 	%r190, %r84, 7;
	and.b32  	%r85, %r84, 127;
	add.s32 	%r86, %r190, %r226;
	add.s32 	%r87, %r85, %r9;
	setp.ge.s32 	%p48, %r86, %r101;
	setp.ge.s32 	%p49, %r87, %r102;
	or.pred  	%p50, %p48, %p49;
	mov.u16 	%rs49, %rs31;
	@%p50 bra 	$L__BB0_40;
	mad.lo.s32 	%r192, %r86, %r102, %r87;
	mul.wide.s32 	%rd32, %r192, 2;
	add.s64 	%rd33, %rd2, %rd32;
	ld.global.u16 	%rs49, [%rd33];
$L__BB0_40:
	and.b32  	%r193, %r84, 3968;
	or.b32  	%r194, %r193, %r85;
	shl.b32 	%r195, %r194, 1;
	add.s32 	%r197, %r172, %r195;
	st.shared.u16 	[%r197], %rs49;
	add.s32 	%r232, %r84, %r8;
	setp.lt.u32 	%p51, %r232, 4096;
	@%p51 bra 	$L__BB0_32;
	bar.sync 	0;
	mov.b32 	%r198, 32;
	wmma.load.a.sync.aligned.row.m16n16k16.shared.f16 	{%r199, %r200, %r201, %r202, %r203, %r204, %r205, %r206}, [%r10], %r198;
	mov.b32 	%r207, 128;
	wmma.load.b.sync.aligned.col.m16n16k16.shared.f16 	{%r208, %r209, %r210, %r211, %r212, %r213, %r214, %r215}, [%r11], %r207;
	wmma.mma.sync.aligned.row.col.m16n16k16.f16.f16 {%r237, %r236, %r235, %r234}, {%r199, %r200, %r201, %r202, %r203, %r204, %r205, %r206}, {%r208, %r209, %r210, %r211, %r212, %r213, %r214, %r215}, {%r237, %r236, %r235, %r234};
	bar.sync 	0;
	add.s32 	%r226, %r226, 32;
	setp.lt.s32 	%p52, %r226, %r101;
	@%p52 bra 	$L__BB0_2;
$L__BB0_42:
	shl.b32 	%r216, %r2, 7;
	or.b32  	%r98, %r4, %r216;
	shl.b32 	%r217, %r1, 7;
	or.b32  	%r218, %r5, %r217;
	add.s32 	%r219, %r98, 16;
	setp.gt.s32 	%p53, %r219, %r100;
	add.s32 	%r220, %r218, 16;
	setp.gt.s32 	%p54, %r220, %r102;
	or.pred  	%p55, %p53, %p54;
	@%p55 bra 	$L__BB0_44;
	mad.lo.s32 	%r221, %r102, %r98, %r218;
	cvta.to.global.u64 	%rd34, %rd3;
	mul.wide.u32 	%rd35, %r221, 2;
	add.s64 	%rd36, %rd34, %rd35;
	wmma.store.d.sync.aligned.row.m16n16k16.global.f16 	[%rd36], {%r237, %r236, %r235, %r234}, %r102;
$L__BB0_44:
	ret;

}
	// .globl	_Z24naive_scalar_gemm_kernelPK6__halfS1_PS_iii
.visible .entry _Z24naive_scalar_gemm_kernelPK6__halfS1_PS_iii(
	.param .u64 .ptr .align 1 _Z24naive_scalar_gemm_kernelPK6__halfS1_PS_iii_param_0,
	.param .u64 .ptr .align 1 _Z24naive_scalar_gemm_kernelPK6__halfS1_PS_iii_param_1,
	.param .u64 .ptr .align 1 _Z24naive_scalar_gemm_kernelPK6__halfS1_PS_iii_param_2,
	.param .u32 _Z24naive_scalar_gemm_kernelPK6__halfS1_PS_iii_param_3,
	.param .u32 _Z24naive_scalar_gemm_kernelPK6__halfS1_PS_iii_param_4,
	.param .u32 _Z24naive_scalar_gemm_kernelPK6__halfS1_PS_iii_param_5
)
{
	.reg .pred 	%p<13>;
	.reg .b16 	%rs<32>;
	.reg .b32 	%r<41>;
	.reg .b32 	%f<69>;
	.reg .b64 	%rd<53>;

	ld.param.u64 	%rd7, [_Z24naive_scalar_gemm_kernelPK6__halfS1_PS_iii_param_0];
	ld.param.u64 	%rd8, [_Z24naive_scalar_gemm_kernelPK6__halfS1_PS_iii_param_1];
	ld.param.u64 	%rd6, [_Z24naive_scalar_gemm_kernelPK6__halfS1_PS_iii_param_2];
	ld.param.u32 	%r20, [_Z24naive_scalar_gemm_kernelPK6__halfS1_PS_iii_param_3];
	ld.param.u32 	%r18, [_Z24naive_scalar_gemm_kernelPK6__halfS1_PS_iii_param_4];
	ld.param.u32 	%r19, [_Z24naive_scalar_gemm_kernelPK6__halfS1_PS_iii_param_5];
	cvta.to.global.u64 	%rd1, %rd8;
	cvta.to.global.u64 	%rd2, %rd7;
	mov.u32 	%r21, %ctaid.y;
	mov.u32 	%r22, %ntid.y;
	mov.u32 	%r23, %tid.y;
	mad.lo.s32 	%r1, %r21, %r22, %r23;
	mov.u32 	%r24, %ctaid.x;
	mov.u32 	%r25, %ntid.x;
	mov.u32 	%r26, %tid.x;
	mad.lo.s32 	%r2, %r24, %r25, %r26;
	setp.ge.s32 	%p1, %r1, %r20;
	setp.ge.s32 	%p2, %r2, %r19;
	or.pred  	%p3, %p1, %p2;
	@%p3 bra 	$L__BB1_14;
	setp.lt.s32 	%p4, %r18, 1;
	mov.f32 	%f68, 0f00000000;
	@%p4 bra 	$L__BB1_13;
	mul.lo.s32 	%r3, %r18, %r1;
	and.b32  	%r4, %r18, 7;
	setp.lt.u32 	%p5, %r18, 8;
	mov.f32 	%f68, 0f00000000;
	mov.b32 	%r39, 0;
	@%p5 bra 	$L__BB1_5;
	and.b32  	%r39, %r18, 2147483640;
	neg.s32 	%r37, %r39;
	shl.b32 	%r7, %r19, 3;
	mul.wide.u32 	%rd9, %r3, 2;
	add.s64 	%rd10, %rd9, %rd2;
	add.s64 	%rd52, %rd10, 8;
	mov.f32 	%f68, 0f00000000;
	mul.wide.s32 	%rd13, %r19, 2;
	mov.u32 	%r36, %r2;
$L__BB1_4:
	.pragma "nounroll";
	ld.global.u16 	%rs1, [%rd52+-8];
	// begin inline asm
	{  cvt.f32.f16 %f17, %rs1;}

	// end inline asm
	mul.wide.s32 	%rd11, %r36, 2;
	add.s64 	%rd12, %rd1, %rd11;
	ld.global.u16 	%rs2, [%rd12];
	// begin inline asm
	{  cvt.f32.f16 %f18, %rs2;}

	// end inline asm
	fma.rn.f32 	%f33, %f17, %f18, %f68;
	ld.global.u16 	%rs3, [%rd52+-6];
	// begin inline asm
	{  cvt.f32.f16 %f19, %rs3;}

	// end inline asm
	add.s64 	%rd14, %rd12, %rd13;
	ld.global.u16 	%rs4, [%rd14];
	// begin inline asm
	{  cvt.f32.f16 %f20, %rs4;}

	// end inline asm
	fma.rn.f32 	%f34, %f19, %f20, %f33;
	ld.global.u16 	%rs5, [%rd52+-4];
	// begin inline asm
	{  cvt.f32.f16 %f21, %rs5;}

	// end inline asm
	add.s64 	%rd15, %rd14, %rd13;
	ld.global.u16 	%rs6, [%rd15];
	// begin inline asm
	{  cvt.f32.f16 %f22, %rs6;}

	// end inline asm
	fma.rn.f32 	%f35, %f21, %f22, %f34;
	ld.global.u16 	%rs7, [%rd52+-2];
	// begin inline asm
	{  cvt.f32.f16 %f23, %rs7;}

	// end inline asm
	add.s64 	%rd16, %rd15, %rd13;
	ld.global.u16 	%rs8, [%rd16];
	// begin inline asm
	{  cvt.f32.f16 %f24, %rs8;}

	// end inline asm
	fma.rn.f32 	%f36, %f23, %f24, %f35;
	ld.global.u16 	%rs9, [%rd52];
	// begin inline asm
	{  cvt.f32.f16 %f25, %rs9;}

	// end inline asm
	add.s64 	%rd17, %rd16, %rd13;
	ld.global.u16 	%rs10, [%rd17];
	// begin inline asm
	{  cvt.f32.f16 %f26, %rs10;}

	// end inline asm
	fma.rn.f32 	%f37, %f25, %f26, %f36;
	ld.global.u16 	%rs11, [%rd52+2];
	// begin inline asm
	{  cvt.f32.f16 %f27, %rs11;}

	// end inline asm
	add.s64 	%rd18, %rd17, %rd13;
	ld.global.u16 	%rs12, [%rd18];
	// begin inline asm
	{  cvt.f32.f16 %f28, %rs12;}

	// end inline asm
	fma.rn.f32 	%f38, %f27, %f28, %f37;
	ld.global.u16 	%rs13, [%rd52+4];
	// begin inline asm
	{  cvt.f32.f16 %f29, %rs13;}

	// end inline asm
	add.s64 	%rd19, %rd18, %rd13;
	ld.global.u16 	%rs14, [%rd19];
	// begin inline asm
	{  cvt.f32.f16 %f30, %rs14;}

	// end inline asm
	fma.rn.f32 	%f39, %f29, %f30, %f38;
	ld.global.u16 	%rs15, [%rd52+6];
	// begin inline asm
	{  cvt.f32.f16 %f31, %rs15;}

	// end inline asm
	add.s64 	%rd20, %rd19, %rd13;
	ld.global.u16 	%rs16, [%rd20];
	// begin inline asm
	{  cvt.f32.f16 %f32, %rs16;}

	// end inline asm
	fma.rn.f32 	%f68, %f31, %f32, %f39;
	add.s32 	%r37, %r37, 8;
	add.s32 	%r36, %r36, %r7;
	add.s64 	%rd52, %rd52, 16;
	setp.ne.s32 	%p6, %r37, 0;
	@%p6 bra 	$L__BB1_4;
$L__BB1_5:
	setp.eq.s32 	%p7, %r4, 0;
	@%p7 bra 	$L__BB1_13;
	and.b32  	%r13, %r18, 3;
	setp.lt.u32 	%p8, %r4, 4;
	@%p8 bra 	$L__BB1_8;
	add.s32 	%r28, %r39, %r3;
	mul.wide.u32 	%rd21, %r28, 2;
	add.s64 	%rd22, %rd2, %rd21;
	ld.global.u16 	%rs17, [%rd22];
	// begin inline asm
	{  cvt.f32.f16 %f41, %rs17;}

	// end inline asm
	mad.lo.s32 	%r29, %r39, %r19, %r2;
	mul.wide.s32 	%rd23, %r29, 2;
	add.s64 	%rd24, %rd1, %rd23;
	ld.global.u16 	%rs18, [%rd24];
	// begin inline asm
	{  cvt.f32.f16 %f42, %rs18;}

	// end inline asm
	fma.rn.f32 	%f49, %f41, %f42, %f68;
	cvt.u64.u32 	%rd25, %r3;
	cvt.u64.u32 	%rd26, %r39;
	add.s64 	%rd27, %rd26, %rd25;
	shl.b64 	%rd28, %rd27, 1;
	add.s64 	%rd29, %rd2, %rd28;
	ld.global.u16 	%rs19, [%rd29+2];
	// begin inline asm
	{  cvt.f32.f16 %f43, %rs19;}

	// end inline asm
	mul.wide.s32 	%rd30, %r19, 2;
	add.s64 	%rd31, %rd24, %rd30;
	ld.global.u16 	%rs20, [%rd31];
	// begin inline asm
	{  cvt.f32.f16 %f44, %rs20;}

	// end inline asm
	fma.rn.f32 	%f50, %f43, %f44, %f49;
	ld.global.u16 	%rs21, [%rd29+4];
	// begin inline asm
	{  cvt.f32.f16 %f45, %rs21;}

	// end inline asm
	add.s64 	%rd32, %rd31, %rd30;
	ld.global.u16 	%rs22, [%rd32];
	// begin inline asm
	{  cvt.f32.f16 %f46, %rs22;}

	// end inline asm
	fma.rn.f32 	%f51, %f45, %f46, %f50;
	ld.global.u16 	%rs23, [%rd29+6];
	// begin inline asm
	{  cvt.f32.f16 %f47, %rs23;}

	// end inline asm
	add.s64 	%rd33, %rd32, %rd30;
	ld.global.u16 	%rs24, [%rd33];
	// begin inline asm
	{  cvt.f32.f16 %f48, %rs24;}

	// end inline asm
	fma.rn.f32 	%f68, %f47, %f48, %f51;
	add.s32 	%r39, %r39, 4;
$L__BB1_8:
	setp.eq.s32 	%p9, %r13, 0;
	@%p9 bra 	$L__BB1_13;
	setp.eq.s32 	%p10, %r13, 1;
	@%p10 bra 	$L__BB1_11;
	add.s32 	%r30, %r39, %r3;
	mul.wide.u32 	%rd34, %r30, 2;
	add.s64 	%rd35, %rd2, %rd34;
	ld.global.u16 	%rs25, [%rd35];
	// begin inline asm
	{  cvt.f32.f16 %f53, %rs25;}

	// end inline asm
	mad.lo.s32 	%r31, %r39, %r19, %r2;
	mul.wide.s32 	%rd36, %r31, 2;
	add.s64 	%rd37, %rd1, %rd36;
	ld.global.u16 	%rs26, [%rd37];
	// begin inline asm
	{  cvt.f32.f16 %f54, %rs26;}

	// end inline asm
	fma.rn.f32 	%f57, %f53, %f54, %f68;
	cvt.u64.u32 	%rd38, %r3;
	cvt.u64.u32 	%rd39, %r39;
	add.s64 	%rd40, %rd39, %rd38;
	shl.b64 	%rd41, %rd40, 1;
	add.s64 	%rd42, %rd2, %rd41;
	ld.global.u16 	%rs27, [%rd42+2];
	// begin inline asm
	{  cvt.f32.f16 %f55, %rs27;}

	// end inline asm
	mul.wide.s32 	%rd43, %r19, 2;
	add.s64 	%rd44, %rd37, %rd43;
	ld.global.u16 	%rs28, [%rd44];
	// begin inline asm
	{  cvt.f32.f16 %f56, %rs28;}

	// end inline asm
	fma.rn.f32 	%f68, %f55, %f56, %f57;
	add.s32 	%r39, %r39, 2;
$L__BB1_11:
	and.b32  	%r32, %r18, 1;
	setp.eq.b32 	%p11, %r32, 1;
	not.pred 	%p12, %p11;
	@%p12 bra 	$L__BB1_13;
	add.s32 	%r33, %r39, %r3;
	mul.wide.u32 	%rd45, %r33, 2;
	add.s64 	%rd46, %rd2, %rd45;
	ld.global.u16 	%rs29, [%rd46];
	// begin inline asm
	{  cvt.f32.f16 %f58, %rs29;}

	// end inline asm
	mad.lo.s32 	%r34, %r39, %r19, %r2;
	mul.wide.s32 	%rd47, %r34, 2;
	add.s64 	%rd48, %rd1, %rd47;
	ld.global.u16 	%rs30, [%rd48];
	// begin inline asm
	{  cvt.f32.f16 %f59, %rs30;}

	// end inline asm
	fma.rn.f32 	%f68, %f58, %f59, %f68;
$L__BB1_13:
	// begin inline asm
	{  cvt.rn.f16.f32 %rs31, %f68;}

	// end inline asm
	mad.lo.s32 	%r35, %r19, %r1, %r2;
	cvta.to.global.u64 	%rd49, %rd6;
	mul.wide.s32 	%rd50, %r35, 2;
	add.s64 	%rd51, %rd49, %rd50;
	st.global.u16 	[%rd51], %rs31;
$L__BB1_14:
	ret;

}


// ===== COMPILED SASS (sm_100) =====

	.target	sm_100

	.elftype	@"ET_EXEC"


//--------------------- .note.nv.tkinfo           --------------------------
	.section	.note.nv.tkinfo,"",@"SHT_NOTE"
	.sectionflags	@"SHF_NOTE_NV_TKINFO"
	.tkinfo
        /*0018*/ 	.word	0x00000002
        /*0030*/ 	.string	""
        /*0030*/ 	.string	"ptxas"
        /*0030*/ 	.string	"Cuda compilation tools, release 13.0, V13.0.88"
        /*0030*/ 	.string	"Build cuda_13.0.r13.0/compiler.36424714_0"
        /*0030*/ 	.string	"-arch sm_100 -m 64 "



//--------------------- .note.nv.cuinfo           --------------------------
	.section	.note.nv.cuinfo,"",@"SHT_NOTE"
	.sectionflags	@"SHF_NOTE_NV_CUINFO"
        /*0018*/ 	.short	0x0002
        /*001a*/ 	.short	0x0064
        /*001c*/ 	.short	0x0082
	.zero		2


//--------------------- .nv.info                  --------------------------
	.section	.nv.info,"",@"SHT_CUDA_INFO"
	.align	4


	//----- nvinfo : EIATTR_REGCOUNT
	.align		4
        /*0000*/ 	.byte	0x04, 0x2f
        /*0002*/ 	.short	(.L_1 - .L_0)
	.align		4
.L_0:
        /*0004*/ 	.word	index@(_Z29naive_tensor_core_gemm_kernelILi128ELi128ELi32EEvPK6__halfS2_PS0_iii)
        /*0008*/ 	.word	0x00000028


	//----- nvinfo : EIATTR_FRAME_SIZE
	.align		4
.L_1:
        /*000c*/ 	.byte	0x04, 0x11
        /*000e*/ 	.short	(.L_3 - .L_2)
	.align		4
.L_2:
        /*0010*/ 	.word	index@($__internal_0_$__cuda_sm20_div_u16)
        /*0014*/ 	.word	0x00000000


	//----- nvinfo : EIATTR_FRAME_SIZE
	.align		4
.L_3:
        /*0018*/ 	.byte	0x04, 0x11
        /*001a*/ 	.short	(.L_5 - .L_4)
	.align		4
.L_4:
        /*001c*/ 	.word	index@(_Z29naive_tensor_core_gemm_kernelILi128ELi128ELi32EEvPK6__halfS2_PS0_iii)
        /*0020*/ 	.word	0x00000000


	//----- nvinfo : EIATTR_REGCOUNT
	.align		4
.L_5:
        /*0024*/ 	.byte	0x04, 0x2f
        /*0026*/ 	.short	(.L_7 - .L_6)
	.align		4
.L_6:
        /*0028*/ 	.word	index@(_Z24naive_scalar_gemm_kernelPK6__halfS1_PS_iii)
        /*002c*/ 	.word	0x0000001f


	//----- nvinfo : EIATTR_FRAME_SIZE
	.align		4
.L_7:
        /*0030*/ 	.byte	0x04, 0x11
        /*0032*/ 	.short	(.L_9 - .L_8)
	.align		4
.L_8:
        /*0034*/ 	.word	index@(_Z24naive_scalar_gemm_kernelPK6__halfS1_PS_iii)
        /*0038*/ 	.word	0x00000000


	//----- nvinfo : EIATTR_MIN_STACK_SIZE
	.align		4
.L_9:
        /*003c*/ 	.byte	0x04, 0x12
        /*003e*/ 	.short	(.L_11 - .L_10)
	.align		4
.L_10:
        /*0040*/ 	.word	index@(_Z24naive_scalar_gemm_kernelPK6__halfS1_PS_iii)
        /*0044*/ 	.word	0x00000000


	//----- nvinfo : EIATTR_MIN_STACK_SIZE
	.align		4
.L_11:
        /*0048*/ 	.byte	0x04, 0x12
        /*004a*/ 	.short	(.L_13 - .L_12)
	.align		4
.L_12:
        /*004c*/ 	.word	index@(_Z29naive_tensor_core_gemm_kernelILi128ELi128ELi32EEvPK6__halfS2_PS0_iii)
        /*0050*/ 	.word	0x00000000
.L_13:


//--------------------- .nv.compat                --------------------------
	.section	.nv.compat,"",@"SHT_CUDA_COMPAT_INFO"
	.align	4
        /*0000*/ 	.byte	0x02, 0x09, 0x00, 0x00, 0x02, 0x02, 0x01, 0x00, 0x02, 0x05, 0x05, 0x00, 0x03, 0x07, 0x01, 0x01
        /*0010*/ 	.byte	0x02, 0x03, 0x00, 0x00, 0x02, 0x06, 0x01, 0x00, 0x04, 0x0b, 0x08, 0x00, 0x01, 0x00, 0x00, 0x00
        /*0020*/ 	.byte	0x00, 0x00, 0x00, 0x00


//--------------------- .nv.info._Z24naive_scalar_gemm_kernelPK6__halfS1_PS_iii --------------------------
	.section	.nv.info._Z24naive_scalar_gemm_kernelPK6__halfS1_PS_iii,"",@"SHT_CUDA_INFO"
	.sectionflags	@""
	.align	4


	//----- nvinfo : EIATTR_CUDA_API_VERSION
	.align		4
        /*0000*/ 	.byte	0x04, 0x37
        /*0002*/ 	.short	(.L_15 - .L_14)
.L_14:
        /*0004*/ 	.word	0x00000082


	//----- nvinfo : EIATTR_KPARAM_INFO
	.align		4
.L_15:
        /*0008*/ 	.byte	0x04, 0x17
        /*000a*/ 	.short	(.L_17 - .L_16)
.L_16:
        /*000c*/ 	.word	0x00000000
        /*0010*/ 	.short	0x0005
        /*0012*/ 	.short	0x0020
        /*0014*/ 	.byte	0x00, 0xf0, 0x11, 0x00


	//----- nvinfo : EIATTR_KPARAM_INFO
	.align		4
.L_17:
        /*0018*/ 	.byte	0x04, 0x17
        /*001a*/ 	.short	(.L_19 - .L_18)
.L_18:
        /*001c*/ 	.word	0x00000000
        /*0020*/ 	.short	0x0004
        /*0022*/ 	.short	0x001c
        /*0024*/ 	.byte	0x00, 0xf0, 0x11, 0x00


	//----- nvinfo : EIATTR_KPARAM_INFO
	.align		4
.L_19:
        /*0028*/ 	.byte	0x04, 0x17
        /*002a*/ 	.short	(.L_21 - .L_20)
.L_20:
        /*002c*/ 	.word	0x00000000
        /*0030*/ 	.short	0x0003
        /*0032*/ 	.short	0x0018
        /*0034*/ 	.byte	0x00, 0xf0, 0x11, 0x00


	//----- nvinfo : EIATTR_KPARAM_INFO
	.align		4
.L_21:
        /*0038*/ 	.byte	0x04, 0x17
        /*003a*/ 	.short	(.L_23 - .L_22)
.L_22:
        /*003c*/ 	.word	0x00000000
        /*0040*/ 	.short	0x0002
        /*0042*/ 	.short	0x0010
        /*0044*/ 	.byte	0x00, 0xf5, 0x21, 0x00


	//----- nvinfo : EIATTR_KPARAM_INFO
	.align		4
.L_23:
        /*0048*/ 	.byte	0x04, 0x17
        /*004a*/ 	.short	(.L_25 - .L_24)
.L_24:
        /*004c*/ 	.word	0x00000000
        /*0050*/ 	.short	0x0001
        /*0052*/ 	.short	0x0008
        /*0054*/ 	.byte	0x00, 0xf5, 0x21, 0x00


	//----- nvinfo : EIATTR_KPARAM_INFO
	.align		4
.L_25:
        /*0058*/ 	.byte	0x04, 0x17
        /*005a*/ 	.short	(.L_27 - .L_26)
.L_26:
        /*005c*/ 	.word	0x00000000
        /*0060*/ 	.short	0x0000
        /*0062*/ 	.short	0x0000
        /*0064*/ 	.byte	0x00, 0xf5, 0x21, 0x00


	//----- nvinfo : EIATTR_SPARSE_MMA_MASK
	.align		4
.L_27:
        /*0068*/ 	.byte	0x03, 0x50
        /*006a*/ 	.short	0x0000


	//----- nvinfo : EIATTR_MAXREG_COUNT
	.align		4
        /*006c*/ 	.byte	0x03, 0x1b
        /*006e*/ 	.short	0x00ff


	//----- nvinfo : EIATTR_MERCURY_ISA_VERSION
	.align		4
        /*0070*/ 	.byte	0x03, 0x5f
        /*0072*/ 	.short	0x0101


	//----- nvinfo : EIATTR_VRC_CTA_INIT_COUNT
	.align		4
        /*0074*/ 	.byte	0x02, 0x4a
	.zero		1
	.zero		1


	//----- nvinfo : EIATTR_EXIT_INSTR_OFFSETS
	.align		4
        /*0078*/ 	.byte	0x04, 0x1c
        /*007a*/ 	.short	(.L_29 - .L_28)


	//   ....[0]....
.L_28:
        /*007c*/ 	.word	0x000000d0


	//   ....[1]....
        /*0080*/ 	.word	0x00000ae0


	//----- nvinfo : EIATTR_CBANK_PARAM_SIZE
	.align		4
.L_29:
        /*0084*/ 	.byte	0x03, 0x19
        /*0086*/ 	.short	0x0024


	//----- nvinfo : EIATTR_PARAM_CBANK
	.align		4
        /*0088*/ 	.byte	0x04, 0x0a
        /*008a*/ 	.short	(.L_31 - .L_30)
	.align		4
.L_30:
        /*008c*/ 	.word	index@(.nv.constant0._Z24naive_scalar_gemm_kernelPK6__halfS1_PS_iii)
        /*0090*/ 	.short	0x0380
        /*0092*/ 	.short	0x0024


	//----- nvinfo : EIATTR_SW_WAR
	.align		4
.L_31:
        /*0094*/ 	.byte	0x04, 0x36
        /*0096*/ 	.short	(.L_33 - .L_32)
.L_32:
        /*0098*/ 	.word	0x00000008
.L_33:


//--------------------- .nv.info._Z29naive_tensor_core_gemm_kernelILi128ELi128ELi32EEvPK6__halfS2_PS0_iii --------------------------
	.section	.nv.info._Z29naive_tensor_core_gemm_kernelILi128ELi128ELi32EEvPK6__halfS2_PS0_iii,"",@"SHT_CUDA_INFO"
	.sectionflags	@""
	.align	4


	//----- nvinfo : EIATTR_CUDA_API_VERSION
	.align		4
        /*0000*/ 	.byte	0x04, 0x37
        /*0002*/ 	.short	(.L_35 - .L_34)
.L_34:
        /*0004*/ 	.word	0x00000082


	//----- nvinfo : EIATTR_KPARAM_INFO
	.align		4
.L_35:
        /*0008*/ 	.byte	0x04, 0x17
        /*000a*/ 	.short	(.L_37 - .L_36)
.L_36:
        /*000c*/ 	.word	0x00000000
        /*0010*/ 	.short	0x0005
        /*0012*/ 	.short	0x0020
        /*0014*/ 	.byte	0x00, 0xf0, 0x11, 0x00


	//----- nvinfo : EIATTR_KPARAM_INFO
	.align		4
.L_37:
        /*0018*/ 	.byte	0x04, 0x17
        /*001a*/ 	.short	(.L_39 - .L_38)
.L_38:
        /*001c*/ 	.word	0x00000000
        /*0020*/ 	.short	0x0004
        /*0022*/ 	.short	0x001c
        /*0024*/ 	.byte	0x00, 0xf0, 0x11, 0x00


	//----- nvinfo : EIATTR_KPARAM_INFO
	.align		4
.L_39:
        /*0028*/ 	.byte	0x04, 0x17
        /*002a*/ 	.short	(.L_41 - .L_40)
.L_40:
        /*002c*/ 	.word	0x00000000
        /*0030*/ 	.short	0x0003
        /*0032*/ 	.short	0x0018
        /*0034*/ 	.byte	0x00, 0xf0, 0x11, 0x00


	//----- nvinfo : EIATTR_KPARAM_INFO
	.align		4
.L_41:
        /*0038*/ 	.byte	0x04, 0x17
        /*003a*/ 	.short	(.L_43 - .L_42)
.L_42:
        /*003c*/ 	.word	0x00000000
        /*0040*/ 	.short	0x0002
        /*0042*/ 	.short	0x0010
        /*0044*/ 	.byte	0x00, 0xf5, 0x21, 0x00


	//----- nvinfo : EIATTR_KPARAM_INFO
	.align		4
.L_43:
        /*0048*/ 	.byte	0x04, 0x17
        /*004a*/ 	.short	(.L_45 - .L_44)
.L_44:
        /*004c*/ 	.word	0x00000000
        /*0050*/ 	.short	0x0001
        /*0052*/ 	.short	0x0008
        /*0054*/ 	.byte	0x00, 0xf5, 0x21, 0x00


	//----- nvinfo : EIATTR_KPARAM_INFO
	.align		4
.L_45:
        /*0058*/ 	.byte	0x04, 0x17
        /*005a*/ 	.short	(.L_47 - .L_46)
.L_46:
        /*005c*/ 	.word	0x00000000
        /*0060*/ 	.short	0x0000
        /*0062*/ 	.short	0x0000
        /*0064*/ 	.byte	0x00, 0xf5, 0x21, 0x00


	//----- nvinfo : EIATTR_SPARSE_MMA_MASK
	.align		4
.L_47:
        /*0068*/ 	.byte	0x03, 0x50
        /*006a*/ 	.short	0x0000


	//----- nvinfo : EIATTR_WMMA_USED
	.align		4
        /*006c*/ 	.byte	0x01, 0x2b
	.zero		2


	//----- nvinfo : EIATTR_MAXREG_COUNT
	.align		4
        /*0070*/ 	.byte	0x03, 0x1b
        /*0072*/ 	.short	0x00ff


	//----- nvinfo : EIATTR_NUM_BARRIERS
	.align		4
        /*0074*/ 	.byte	0x02, 0x4c
        /*0076*/ 	.byte	0x01
	.zero		1


	//----- nvinfo : EIATTR_MERCURY_ISA_VERSION
	.align		4
        /*0078*/ 	.byte	0x03, 0x5f
        /*007a*/ 	.short	0x0101


	//----- nvinfo : EIATTR_VRC_CTA_INIT_COUNT
	.align		4
        /*007c*/ 	.byte	0x02, 0x4a
	.zero		1
	.zero		1


	//----- nvinfo : EIATTR_EXIT_INSTR_OFFSETS
	.align		4
        /*0080*/ 	.byte	0x04, 0x1c
        /*0082*/ 	.short	(.L_49 - .L_48)


	//   ....[0]....
.L_48:
        /*0084*/ 	.word	0x000013b0


	//   ....[1]....
        /*0088*/ 	.word	0x000014c0


	//----- nvinfo : EIATTR_CRS_STACK_SIZE
	.align		4
.L_49:
        /*008c*/ 	.byte	0x04, 0x1e
        /*008e*/ 	.short	(.L_51 - .L_50)
.L_50:
        /*0090*/ 	.word	0x00000000


	//----- nvinfo : EIATTR_CBANK_PARAM_SIZE
	.align		4
.L_51:
        /*0094*/ 	.byte	0x03, 0x19
        /*0096*/ 	.short	0x0024


	//----- nvinfo : EIATTR_PARAM_CBANK
	.align		4
        /*0098*/ 	.byte	0x04, 0x0a
        /*009a*/ 	.short	(.L_53 - .L_52)
	.align		4
.L_52:
        /*009c*/ 	.word	index@(.nv.constant0._Z29naive_tensor_core_gemm_kernelILi128ELi128ELi32EEvPK6__halfS2_PS0_iii)
        /*00a0*/ 	.short	0x0380
        /*00a2*/ 	.short	0x0024


	//----- nvinfo : EIATTR_SW_WAR
	.align		4
.L_53:
        /*00a4*/ 	.byte	0x04, 0x36
        /*00a6*/ 	.short	(.L_55 - .L_54)
.L_54:
        /*00a8*/ 	.word	0x00000008
.L_55:


//--------------------- .nv.callgraph             --------------------------
	.section	.nv.callgraph,"",@"SHT_CUDA_CALLGRAPH"
	.align	4
	.sectionentsize	8
	.align		4
        /*0000*/ 	.word	0x00000000
	.align		4
        /*0004*/ 	.word	0xffffffff
	.align		4
        /*0008*/ 	.word	0x00000000
	.align		4
        /*000c*/ 	.word	0xfffffffe
	.align		4
        /*0010*/ 	.word	0x00000000
	.align		4
        /*0014*/ 	.word	0xfffffffd
	.align		4
        /*0018*/ 	.word	0x00000000
	.align		4
        /*001c*/ 	.word	0xfffffffc


//--------------------- .text._Z24naive_scalar_gemm_kernelPK6__halfS1_PS_iii --------------------------
	.section	.text._Z24naive_scalar_gemm_kernelPK6__halfS1_PS_iii,"ax",@progbits
	.align	128
        .global         _Z24naive_scalar_gemm_kernelPK6__halfS1_PS_iii
        .type           _Z24naive_scalar_gemm_kernelPK6__halfS1_PS_iii,@function
        .size           _Z24naive_scalar_gemm_kernelPK6__halfS1_PS_iii,(.L_x_30 - _Z24naive_scalar_gemm_kernelPK6__halfS1_PS_iii)
        .other          _Z24naive_scalar_gemm_kernelPK6__halfS1_PS_iii,@"STO_CUDA_ENTRY STV_DEFAULT"
_Z24naive_scalar_gemm_kernelPK6__halfS1_PS_iii:
.text._Z24naive_scalar_gemm_kernelPK6__halfS1_PS_iii:
[----:B------:R-:W-:Y:S01]  /*0000*/  LDC R1, c[0x0][0x37c] ;  /* 0x0000df00ff017b82 */ /* 0x000fe20000000800 */
[----:B------:R-:W0:Y:S07]  /*0010*/  S2R R5, SR_TID.X ;  /* 0x0000000000057919 */ /* 0x000e2e0000002100 */
[----:B------:R-:W1:Y:S01]  /*0020*/  LDC R16, c[0x0][0x364] ;  /* 0x0000d900ff107b82 */ /* 0x000e620000000800 */
[----:B------:R-:W2:Y:S01]  /*0030*/  LDCU UR6, c[0x0][0x398] ;  /* 0x00007300ff0677ac */ /* 0x000ea20008000800 */
[----:B------:R-:W1:Y:S06]  /*0040*/  S2R R3, SR_TID.Y ;  /* 0x0000000000037919 */ /* 0x000e6c0000002200 */
[----:B------:R-:W0:Y:S08]  /*0050*/  S2UR UR5, SR_CTAID.X ;  /* 0x00000000000579c3 */ /* 0x000e300000002500 */
[----:B------:R-:W0:Y:S08]  /*0060*/  LDC R0, c[0x0][0x360] ;  /* 0x0000d800ff007b82 */ /* 0x000e300000000800 */
[----:B------:R-:W1:Y:S08]  /*0070*/  S2UR UR4, SR_CTAID.Y ;  /* 0x00000000000479c3 */ /* 0x000e700000002600 */
[----:B------:R-:W3:Y:S01]  /*0080*/  LDC R17, c[0x0][0x3a0] ;  /* 0x0000e800ff117b82 */ /* 0x000ee20000000800 */
[----:B0-----:R-:W-:-:S02]  /*0090*/  IMAD R0, R0, UR5, R5 ;  /* 0x0000000500007c24 */ /* 0x001fc4000f8e0205 */
[----:B-1----:R-:W-:-:S03]  /*00a0*/  IMAD R16, R16, UR4, R3 ;  /* 0x0000000410107c24 */ /* 0x002fc6000f8e0203 */
[----:B---3--:R-:W-:-:S04]  /*00b0*/  ISETP.GE.AND P0, PT, R0, R17, PT ;  /* 0x000000110000720c */ /* 0x008fc80003f06270 */
[----:B--2---:R-:W-:-:S13]  /*00c0*/  ISETP.GE.OR P0, PT, R16, UR6, P0 ;  /* 0x0000000610007c0c */ /* 0x004fda0008706670 */
[----:B------:R-:W-:Y:S05]  /*00d0*/  @P0 EXIT ;  /* 0x000000000000094d */ /* 0x000fea0003800000 */
[----:B------:R-:W0:Y:S01]  /*00e0*/  LDCU UR5, c[0x0][0x39c] ;  /* 0x00007380ff0577ac */ /* 0x000e220008000800 */
[----:B------:R-:W-:Y:S01]  /*00f0*/  HFMA2 R23, -RZ, RZ, 0, 0 ;  /* 0x00000000ff177431 */ /* 0x000fe200000001ff */
[----:B------:R-:W1:Y:S01]  /*0100*/  LDCU.64 UR8, c[0x0][0x358] ;  /* 0x00006b00ff0877ac */ /* 0x000e620008000a00 */
[----:B0-----:R-:W-:-:S09]  /*0110*/  UISETP.GE.AND UP0, UPT, UR5, 0x1, UPT ;  /* 0x000000010500788c */ /* 0x001fd2000bf06270 */
[----:B-1----:R-:W-:Y:S05]  /*0120*/  BRA.U !UP0, `(.L_x_0) ;  /* 0x0000000908587547 */ /* 0x002fea000b800000 */
[----:B------:R-:W-:Y:S02]  /*0130*/  UISETP.GE.U32.AND UP1, UPT, UR5, 0x8, UPT ;  /* 0x000000080500788c */ /* 0x000fe4000bf26070 */
[----:B------:R-:W-:Y:S01]  /*0140*/  IMAD R19, R16, UR5, RZ ;  /* 0x0000000510137c24 */ /* 0x000fe2000f8e02ff */
[----:B------:R-:W-:Y:S01]  /*0150*/  ULOP3.LUT UR6, UR5, 0x7, URZ, 0xc0, !UPT ;  /* 0x0000000705067892 */ /* 0x000fe2000f8ec0ff */
[----:B------:R-:W-:Y:S01]  /*0160*/  MOV R23, RZ ;  /* 0x000000ff00177202 */ /* 0x000fe20000000f00 */
[----:B------:R-:W-:Y:S02]  /*0170*/  UMOV UR4, URZ ;  /* 0x000000ff00047c82 */ /* 0x000fe40008000000 */
[----:B------:R-:W-:Y:S02]  /*0180*/  UISETP.NE.AND UP0, UPT, UR6, URZ, UPT ;  /* 0x000000ff0600728c */ /* 0x000fe4000bf05270 */
[----:B------:R-:W-:Y:S09]  /*0190*/  BRA.U !UP1, `(.L_x_1) ;  /* 0x0000000109fc7547 */ /* 0x000ff2000b800000 */
[----:B------:R-:W0:Y:S01]  /*01a0*/  LDC.64 R2, c[0x0][0x380] ;  /* 0x0000e000ff027b82 */ /* 0x000e220000000a00 */
[----:B------:R-:W-:Y:S01]  /*01b0*/  ULOP3.LUT UR4, UR5, 0x7ffffff8, URZ, 0xc0, !UPT ;  /* 0x7ffffff805047892 */ /* 0x000fe2000f8ec0ff */
[----:B------:R-:W-:Y:S02]  /*01c0*/  MOV R23, RZ ;  /* 0x000000ff00177202 */ /* 0x000fe40000000f00 */
[----:B------:R-:W-:Y:S01]  /*01d0*/  MOV R18, R0 ;  /* 0x0000000000127202 */ /* 0x000fe20000000f00 */
[----:B------:R-:W-:Y:S01]  /*01e0*/  UIADD3 UR7, UPT, UPT, -UR4, URZ, URZ ;  /* 0x000000ff04077290 */ /* 0x000fe2000fffe1ff */
[----:B0-----:R-:W-:-:S03]  /*01f0*/  IMAD.WIDE.U32 R2, R19, 0x2, R2 ;  /* 0x0000000213027825 */ /* 0x001fc600078e0002 */
[----:B------:R-:W-:-:S04]  /*0200*/  IADD3 R2, P0, PT, R2, 0x8, RZ ;  /* 0x0000000802027810 */ /* 0x000fc80007f1e0ff */
[----:B------:R-:W-:-:S09]  /*0210*/  IADD3.X R3, PT, PT, RZ, R3, RZ, P0, !PT ;  /* 0x00000003ff037210 */ /* 0x000fd200007fe4ff */
.L_x_2:
[----:B------:R-:W0:Y:S01]  /*0220*/  LDC.64 R12, c[0x0][0x388] ;  /* 0x0000e200ff0c7b82 */ /* 0x000e220000000a00 */
[----:B------:R-:W2:Y:S04]  /*0230*/  LDG.E.U16 R20, desc[UR8][R2.64+-0x8] ;  /* 0xfffff80802147981 */ /* 0x000ea8000c1e1500 */
[----:B------:R-:W3:Y:S04]  /*0240*/  LDG.E.U16 R21, desc[UR8][R2.64+-0x6] ;  /* 0xfffffa0802157981 */ /* 0x000ee8000c1e1500 */
[----:B------:R-:W4:Y:S04]  /*0250*/  LDG.E.U16 R24, desc[UR8][R2.64+-0x4] ;  /* 0xfffffc0802187981 */ /* 0x000f28000c1e1500 */
[----:B------:R-:W5:Y:S04]  /*0260*/  LDG.E.U16 R27, desc[UR8][R2.64+-0x2] ;  /* 0xfffffe08021b7981 */ /* 0x000f68000c1e1500 */
[----:B------:R-:W5:Y:S04]  /*0270*/  LDG.E.U16 R26, desc[UR8][R2.64] ;  /* 0x00000008021a7981 */ /* 0x000f68000c1e1500 */
[----:B------:R-:W5:Y:S01]  /*0280*/  LDG.E.U16 R28, desc[UR8][R2.64+0x2] ;  /* 0x00000208021c7981 */ /* 0x000f62000c1e1500 */
[----:B0-----:R-:W-:-:S05]  /*0290*/  IMAD.WIDE R12, R18, 0x2, R12 ;  /* 0x00000002120c7825 */ /* 0x001fca00078e020c */
[----:B------:R0:W5:Y:S01]  /*02a0*/  LDG.E.U16 R22, desc[UR8][R12.64] ;  /* 0x000000080c167981 */ /* 0x000162000c1e1500 */
[----:B------:R-:W-:-:S05]  /*02b0*/  IMAD.WIDE R14, R17, 0x2, R12 ;  /* 0x00000002110e7825 */ /* 0x000fca00078e020c */
[----:B------:R1:W5:Y:S01]  /*02c0*/  LDG.E.U16 R25, desc[UR8][R14.64] ;  /* 0x000000080e197981 */ /* 0x000362000c1e1500 */
[----:B------:R-:W-:-:S04]  /*02d0*/  IMAD.WIDE R8, R17, 0x2, R14 ;  /* 0x0000000211087825 */ /* 0x000fc800078e020e */
[C---:B------:R-:W-:Y:S02]  /*02e0*/  IMAD.WIDE R6, R17.reuse, 0x2, R8 ;  /* 0x0000000211067825 */ /* 0x040fe400078e0208 */
[----:B------:R-:W5:Y:S02]  /*02f0*/  LDG.E.U16 R8, desc[UR8][R8.64] ;  /* 0x0000000808087981 */ /* 0x000f64000c1e1500 */
[C---:B------:R-:W-:Y:S02]  /*0300*/  IMAD.WIDE R4, R17.reuse, 0x2, R6 ;  /* 0x0000000211047825 */ /* 0x040fe400078e0206 */
[----:B------:R-:W5:Y:S02]  /*0310*/  LDG.E.U16 R6, desc[UR8][R6.64] ;  /* 0x0000000806067981 */ /* 0x000f64000c1e1500 */
[C---:B------:R-:W-:Y:S02]  /*0320*/  IMAD.WIDE R10, R17.reuse, 0x2, R4 ;  /* 0x00000002110a7825 */ /* 0x040fe400078e0204 */
[----:B------:R-:W5:Y:S04]  /*0330*/  LDG.E.U16 R9, desc[UR8][R2.64+0x4] ;  /* 0x0000040802097981 */ /* 0x000f68000c1e1500 */
[----:B------:R-:W5:Y:S01]  /*0340*/  LDG.E.U16 R4, desc[UR8][R4.64] ;  /* 0x0000000804047981 */ /* 0x000f62000c1e1500 */
[----:B0-----:R-:W-:-:S03]  /*0350*/  IMAD.WIDE R12, R17, 0x2, R10 ;  /* 0x00000002110c7825 */ /* 0x001fc600078e020a */
[----:B------:R-:W5:Y:S01]  /*0360*/  LDG.E.U16 R10, desc[UR8][R10.64] ;  /* 0x000000080a0a7981 */ /* 0x000f62000c1e1500 */
[----:B-1----:R-:W-:-:S03]  /*0370*/  IMAD.WIDE R14, R17, 0x2, R12 ;  /* 0x00000002110e7825 */ /* 0x002fc600078e020c */
[----:B------:R0:W5:Y:S04]  /*0380*/  LDG.E.U16 R7, desc[UR8][R2.64+0x6] ;  /* 0x0000060802077981 */ /* 0x000168000c1e1500 */
[----:B------:R-:W5:Y:S04]  /*0390*/  LDG.E.U16 R12, desc[UR8][R12.64] ;  /* 0x000000080c0c7981 */ /* 0x000f68000c1e1500 */
[----:B------:R-:W5:Y:S01]  /*03a0*/  LDG.E.U16 R14, desc[UR8][R14.64] ;  /* 0x000000080e0e7981 */ /* 0x000f62000c1e1500 */
[----:B------:R-:W-:-:S04]  /*03b0*/  UIADD3 UR7, UPT, UPT, UR7, 0x8, URZ ;  /* 0x0000000807077890 */ /* 0x000fc8000fffe0ff */
[----:B------:R-:W-:Y:S01]  /*03c0*/  UISETP.NE.AND UP1, UPT, UR7, URZ, UPT ;  /* 0x000000ff0700728c */ /* 0x000fe2000bf25270 */
[----:B0-----:R-:W-:Y:S02]  /*03d0*/  IADD3 R2, P0, PT, R2, 0x10, RZ ;  /* 0x0000001002027810 */ /* 0x001fe40007f1e0ff */
[----:B------:R-:W-:Y:S02]  /*03e0*/  LEA R18, R17, R18, 0x3 ;  /* 0x0000001211127211 */ /* 0x000fe400078e18ff */
[----:B------:R-:W-:Y:S01]  /*03f0*/  IADD3.X R3, PT, PT, RZ, R3, RZ, P0, !PT ;  /* 0x00000003ff037210 */ /* 0x000fe200007fe4ff */
[----:B--2---:R-:W-:Y:S02]  /*0400*/  HADD2.F32 R20, -RZ, R20.H0_H0 ;  /* 0x20000014ff147230 */ /* 0x004fe40000004100 */
[----:B---3--:R-:W-:Y:S02]  /*0410*/  HADD2.F32 R21, -RZ, R21.H0_H0 ;  /* 0x20000015ff157230 */ /* 0x008fe40000004100 */
[----:B----4-:R-:W-:-:S02]  /*0420*/  HADD2.F32 R5, -RZ, R24.H0_H0 ;  /* 0x20000018ff057230 */ /* 0x010fc40000004100 */
[----:B-----5:R-:W-:-:S05]  /*0430*/  HADD2.F32 R22, -RZ, R22.H0_H0 ;  /* 0x20000016ff167230 */ /* 0x020fca0000004100 */
[----:B------:R-:W-:Y:S01]  /*0440*/  FFMA R20, R20, R22, R23 ;  /* 0x0000001614147223 */ /* 0x000fe20000000017 */
[----:B------:R-:W-:Y:S02]  /*0450*/  HADD2.F32 R25, -RZ, R25.H0_H0 ;  /* 0x20000019ff197230 */ /* 0x000fe40000004100 */
[----:B------:R-:W-:-:S03]  /*0460*/  HADD2.F32 R22, -RZ, R27.H0_H0 ;  /* 0x2000001bff167230 */ /* 0x000fc60000004100 */
        /* <DEDUP_REMOVED lines=10> */
[----:B------:R-:W-:-:S03]  /*0510*/  HADD2.F32 R9, -RZ, R9.H0_H0 ;  /* 0x20000009ff097230 */ /* 0x000fc60000004100 */
[----:B------:R-:W-:Y:S01]  /*0520*/  FFMA R4, R11, R10, R4 ;  /* 0x0000000a0b047223 */ /* 0x000fe20000000004 */
[----:B------:R-:W-:Y:S02]  /*0530*/  HADD2.F32 R12, -RZ, R12.H0_H0 ;  /* 0x2000000cff0c7230 */ /* 0x000fe40000004100 */
[----:B------:R-:W-:Y:S02]  /*0540*/  HADD2.F32 R7, -RZ, R7.H0_H0 ;  /* 0x20000007ff077230 */ /* 0x000fe40000004100 */
[----:B------:R-:W-:Y:S02]  /*0550*/  HADD2.F32 R14, -RZ, R14.H0_H0 ;  /* 0x2000000eff0e7230 */ /* 0x000fe40000004100 */
[----:B------:R-:W-:-:S04]  /*0560*/  FFMA R4, R9, R12, R4 ;  /* 0x0000000c09047223 */ /* 0x000fc80000000004 */
[----:B------:R-:W-:Y:S01]  /*0570*/  FFMA R23, R7, R14, R4 ;  /* 0x0000000e07177223 */ /* 0x000fe20000000004 */
[----:B------:R-:W-:Y:S06]  /*0580*/  BRA.U UP1, `(.L_x_2) ;  /* 0xfffffffd01247547 */ /* 0x000fec000b83ffff */
.L_x_1:
[----:B------:R-:W-:Y:S05]  /*0590*/  BRA.U !UP0, `(.L_x_0) ;  /* 0x00000005083c7547 */ /* 0x000fea000b800000 */
[----:B------:R-:W-:Y:S02]  /*05a0*/  UISETP.GE.U32.AND UP0, UPT, UR6, 0x4, UPT ;  /* 0x000000040600788c */ /* 0x000fe4000bf06070 */
[----:B------:R-:W-:-:S04]  /*05b0*/  ULOP3.LUT UR7, UR5, 0x3, URZ, 0xc0, !UPT ;  /* 0x0000000305077892 */ /* 0x000fc8000f8ec0ff */
[----:B------:R-:W-:-:S03]  /*05c0*/  UISETP.NE.AND UP1, UPT, UR7, URZ, UPT ;  /* 0x000000ff0700728c */ /* 0x000fc6000bf25270 */
[----:B------:R-:W-:Y:S08]  /*05d0*/  BRA.U !UP0, `(.L_x_3) ;  /* 0x00000001088c7547 */ /* 0x000ff0000b800000 */
[----:B------:R-:W0:Y:S01]  /*05e0*/  LDC.64 R8, c[0x0][0x388] ;  /* 0x0000e200ff087b82 */ /* 0x000e220000000a00 */
[----:B------:R-:W1:Y:S01]  /*05f0*/  LDCU.64 UR10, c[0x0][0x380] ;  /* 0x00007000ff0a77ac */ /* 0x000e620008000a00 */
[----:B------:R-:W-:Y:S01]  /*0600*/  IMAD R5, R17, UR4, R0 ;  /* 0x0000000411057c24 */ /* 0x000fe2000f8e0200 */
[C---:B------:R-:W-:Y:S02]  /*0610*/  IADD3 R3, PT, PT, R19.reuse, UR4, RZ ;  /* 0x0000000413037c10 */ /* 0x040fe4000fffe0ff */
[----:B------:R-:W-:-:S03]  /*0620*/  IADD3 R4, P0, PT, R19, UR4, RZ ;  /* 0x0000000413047c10 */ /* 0x000fc6000ff1e0ff */
[----:B------:R-:W2:Y:S01]  /*0630*/  LDC.64 R6, c[0x0][0x380] ;  /* 0x0000e000ff067b82 */ /* 0x000ea20000000a00 */
[----:B0-----:R-:W-:-:S04]  /*0640*/  IMAD.WIDE R8, R5, 0x2, R8 ;  /* 0x0000000205087825 */ /* 0x001fc800078e0208 */
[----:B------:R-:W-:Y:S02]  /*0650*/  IMAD.WIDE R10, R17, 0x2, R8 ;  /* 0x00000002110a7825 */ /* 0x000fe400078e0208 */
[----:B------:R-:W3:Y:S02]  /*0660*/  LDG.E.U16 R8, desc[UR8][R8.64] ;  /* 0x0000000808087981 */ /* 0x000ee4000c1e1500 */
[----:B--2---:R-:W-:Y:S01]  /*0670*/  IMAD.WIDE.U32 R6, R3, 0x2, R6 ;  /* 0x0000000203067825 */ /* 0x004fe200078e0006 */
[----:B------:R-:W-:Y:S02]  /*0680*/  IADD3.X R3, PT, PT, RZ, RZ, RZ, P0, !PT ;  /* 0x000000ffff037210 */ /* 0x000fe400007fe4ff */
[C---:B-1----:R-:W-:Y:S01]  /*0690*/  LEA R2, P0, R4.reuse, UR10, 0x1 ;  /* 0x0000000a04027c11 */ /* 0x042fe2000f8008ff */
[----:B------:R-:W-:Y:S02]  /*06a0*/  IMAD.WIDE R12, R17, 0x2, R10 ;  /* 0x00000002110c7825 */ /* 0x000fe400078e020a */
[----:B------:R-:W2:Y:S01]  /*06b0*/  LDG.E.U16 R6, desc[UR8][R6.64] ;  /* 0x0000000806067981 */ /* 0x000ea2000c1e1500 */
[----:B------:R-:W-:-:S03]  /*06c0*/  LEA.HI.X R3, R4, UR11, R3, 0x1, P0 ;  /* 0x0000000b04037c11 */ /* 0x000fc600080f0c03 */
[----:B------:R-:W4:Y:S01]  /*06d0*/  LDG.E.U16 R10, desc[UR8][R10.64] ;  /* 0x000000080a0a7981 */ /* 0x000f22000c1e1500 */
[----:B------:R-:W-:-:S03]  /*06e0*/  IMAD.WIDE R4, R17, 0x2, R12 ;  /* 0x0000000211047825 */ /* 0x000fc600078e020c */
[----:B------:R-:W5:Y:S04]  /*06f0*/  LDG.E.U16 R15, desc[UR8][R2.64+0x2] ;  /* 0x00000208020f7981 */ /* 0x000f68000c1e1500 */
[----:B------:R-:W5:Y:S04]  /*0700*/  LDG.E.U16 R18, desc[UR8][R2.64+0x4] ;  /* 0x0000040802127981 */ /* 0x000f68000c1e1500 */
[----:B------:R-:W5:Y:S04]  /*0710*/  LDG.E.U16 R12, desc[UR8][R12.64] ;  /* 0x000000080c0c7981 */ /* 0x000f68000c1e1500 */
[----:B------:R-:W5:Y:S04]  /*0720*/  LDG.E.U16 R20, desc[UR8][R2.64+0x6] ;  /* 0x0000060802147981 */ /* 0x000f68000c1e1500 */
[----:B------:R-:W5:Y:S01]  /*0730*/  LDG.E.U16 R4, desc[UR8][R4.64] ;  /* 0x0000000804047981 */ /* 0x000f62000c1e1500 */
[----:B------:R-:W-:Y:S01]  /*0740*/  UIADD3 UR4, UPT, UPT, UR4, 0x4, URZ ;  /* 0x0000000404047890 */ /* 0x000fe2000fffe0ff */
[----:B--2---:R-:W-:-:S02]  /*0750*/  HADD2.F32 R14, -RZ, R6.H0_H0 ;  /* 0x20000006ff0e7230 */ /* 0x004fc40000004100 */
[----:B---3--:R-:W-:Y:S02]  /*0760*/  HADD2.F32 R6, -RZ, R8.H0_H0 ;  /* 0x20000008ff067230 */ /* 0x008fe40000004100 */
[----:B----4-:R-:W-:-:S03]  /*0770*/  HADD2.F32 R7, -RZ, R10.H0_H0 ;  /* 0x2000000aff077230 */ /* 0x010fc60000004100 */
[----:B------:R-:W-:Y:S01]  /*0780*/  FFMA R6, R14, R6, R23 ;  /* 0x000000060e067223 */ /* 0x000fe20000000017 */
[----:B-----5:R-:W-:Y:S02]  /*0790*/  HADD2.F32 R15, -RZ, R15.H0_H0 ;  /* 0x2000000fff0f7230 */ /* 0x020fe40000004100 */
[----:B------:R-:W-:-:S03]  /*07a0*/  HADD2.F32 R9, -RZ, R18.H0_H0 ;  /* 0x20000012ff097230 */ /* 0x000fc60000004100 */
[----:B------:R-:W-:Y:S01]  /*07b0*/  FFMA R6, R15, R7, R6 ;  /* 0x000000070f067223 */ /* 0x000fe20000000006 */
[----:B------:R-:W-:Y:S02]  /*07c0*/  HADD2.F32 R8, -RZ, R12.H0_H0 ;  /* 0x2000000cff087230 */ /* 0x000fe40000004100 */
[----:B------:R-:W-:-:S03]  /*07d0*/  HADD2.F32 R23, -RZ, R20.H0_H0 ;  /* 0x20000014ff177230 */ /* 0x000fc60000004100 */
[----:B------:R-:W-:Y:S01]  /*07e0*/  FFMA R6, R9, R8, R6 ;  /* 0x0000000809067223 */ /* 0x000fe20000000006 */
[----:B------:R-:W-:-:S05]  /*07f0*/  HADD2.F32 R4, -RZ, R4.H0_H0 ;  /* 0x20000004ff047230 */ /* 0x000fca0000004100 */
[----:B------:R-:W-:-:S07]  /*0800*/  FFMA R23, R23, R4, R6 ;  /* 0x0000000417177223 */ /* 0x000fce0000000006 */
.L_x_3:
[----:B------:R-:W-:Y:S05]  /*0810*/  BRA.U !UP1, `(.L_x_0) ;  /* 0x00000001099c7547 */ /* 0x000fea000b800000 */
[----:B------:R-:W-:Y:S02]  /*0820*/  UISETP.NE.AND UP0, UPT, UR7, 0x1, UPT ;  /* 0x000000010700788c */ /* 0x000fe4000bf05270 */
[----:B------:R-:W-:-:S04]  /*0830*/  ULOP3.LUT UR5, UR5, 0x1, URZ, 0xc0, !UPT ;  /* 0x0000000105057892 */ /* 0x000fc8000f8ec0ff */
[----:B------:R-:W-:-:S03]  /*0840*/  UISETP.NE.U32.AND UP1, UPT, UR5, 0x1, UPT ;  /* 0x000000010500788c */ /* 0x000fc6000bf25070 */
[----:B------:R-:W-:Y:S08]  /*0850*/  BRA.U !UP0, `(.L_x_4) ;  /* 0x00000001085c7547 */ /* 0x000ff0000b800000 */
[----:B------:R-:W0:Y:S01]  /*0860*/  LDC.64 R4, c[0x0][0x388] ;  /* 0x0000e200ff047b82 */ /* 0x000e220000000a00 */
[----:B------:R-:W1:Y:S01]  /*0870*/  LDCU.64 UR6, c[0x0][0x380] ;  /* 0x00007000ff0677ac */ /* 0x000e620008000a00 */
[----:B------:R-:W-:Y:S01]  /*0880*/  IADD3 R7, PT, PT, R19, UR4, RZ ;  /* 0x0000000413077c10 */ /* 0x000fe2000fffe0ff */
[----:B------:R-:W-:Y:S01]  /*0890*/  IMAD R9, R17, UR4, R0 ;  /* 0x0000000411097c24 */ /* 0x000fe2000f8e0200 */
[----:B------:R-:W-:-:S04]  /*08a0*/  IADD3 R10, P0, PT, R19, UR4, RZ ;  /* 0x00000004130a7c10 */ /* 0x000fc8000ff1e0ff */
[----:B------:R-:W2:Y:S01]  /*08b0*/  LDC.64 R2, c[0x0][0x380] ;  /* 0x0000e000ff027b82 */ /* 0x000ea20000000a00 */
[----:B0-----:R-:W-:-:S04]  /*08c0*/  IMAD.WIDE R4, R9, 0x2, R4 ;  /* 0x0000000209047825 */ /* 0x001fc800078e0204 */
[----:B------:R-:W-:Y:S02]  /*08d0*/  IMAD.WIDE R8, R17, 0x2, R4 ;  /* 0x0000000211087825 */ /* 0x000fe400078e0204 */
[----:B------:R-:W3:Y:S02]  /*08e0*/  LDG.E.U16 R4, desc[UR8][R4.64] ;  /* 0x0000000804047981 */ /* 0x000ee4000c1e1500 */
[----:B--2---:R-:W-:Y:S01]  /*08f0*/  IMAD.WIDE.U32 R2, R7, 0x2, R2 ;  /* 0x0000000207027825 */ /* 0x004fe200078e0002 */
[----:B------:R-:W-:Y:S01]  /*0900*/  IADD3.X R7, PT, PT, RZ, RZ, RZ, P0, !PT ;  /* 0x000000ffff077210 */ /* 0x000fe200007fe4ff */
[----:B------:R-:W2:Y:S01]  /*0910*/  LDG.E.U16 R8, desc[UR8][R8.64] ;  /* 0x0000000808087981 */ /* 0x000ea2000c1e1500 */
[----:B-1----:R-:W-:-:S03]  /*0920*/  LEA R6, P0, R10, UR6, 0x1 ;  /* 0x000000060a067c11 */ /* 0x002fc6000f8008ff */
[----:B------:R-:W4:Y:S01]  /*0930*/  LDG.E.U16 R2, desc[UR8][R2.64] ;  /* 0x0000000802027981 */ /* 0x000f22000c1e1500 */
[----:B------:R-:W-:-:S05]  /*0940*/  LEA.HI.X R7, R10, UR7, R7, 0x1, P0 ;  /* 0x000000070a077c11 */ /* 0x000fca00080f0c07 */
[----:B------:R-:W5:Y:S01]  /*0950*/  LDG.E.U16 R6, desc[UR8][R6.64+0x2] ;  /* 0x0000020806067981 */ /* 0x000f62000c1e1500 */
[----:B------:R-:W-:Y:S01]  /*0960*/  UIADD3 UR4, UPT, UPT, UR4, 0x2, URZ ;  /* 0x0000000204047890 */ /* 0x000fe2000fffe0ff */
[----:B---3--:R-:W-:Y:S02]  /*0970*/  HADD2.F32 R11, -RZ, R4.H0_H0 ;  /* 0x20000004ff0b7230 */ /* 0x008fe40000004100 */
[----:B--2---:R-:W-:Y:S02]  /*0980*/  HADD2.F32 R12, -RZ, R8.H0_H0 ;  /* 0x20000008ff0c7230 */ /* 0x004fe40000004100 */
[----:B----4-:R-:W-:-:S05]  /*0990*/  HADD2.F32 R10, -RZ, R2.H0_H0 ;  /* 0x20000002ff0a7230 */ /* 0x010fca0000004100 */
[----:B------:R-:W-:Y:S01]  /*09a0*/  FFMA R10, R10, R11, R23 ;  /* 0x0000000b0a0a7223 */ /* 0x000fe20000000017 */
[----:B-----5:R-:W-:-:S05]  /*09b0*/  HADD2.F32 R13, -RZ, R6.H0_H0 ;  /* 0x20000006ff0d7230 */ /* 0x020fca0000004100 */
[----:B------:R-:W-:-:S07]  /*09c0*/  FFMA R23, R13, R12, R10 ;  /* 0x0000000c0d177223 */ /* 0x000fce000000000a */
.L_x_4:
[----:B------:R-:W-:Y:S05]  /*09d0*/  BRA.U UP1, `(.L_x_0) ;  /* 0x00000001012c7547 */ /* 0x000fea000b800000 */
[----:B------:R-:W0:Y:S01]  /*09e0*/  LDC.64 R2, c[0x0][0x380] ;  /* 0x0000e000ff027b82 */ /* 0x000e220000000a00 */
[----:B------:R-:W-:Y:S01]  /*09f0*/  IADD3 R19, PT, PT, R19, UR4, RZ ;  /* 0x0000000413137c10 */ /* 0x000fe2000fffe0ff */
[----:B------:R-:W-:-:S06]  /*0a00*/  IMAD R7, R17, UR4, R0 ;  /* 0x0000000411077c24 */ /* 0x000fcc000f8e0200 */
[----:B------:R-:W1:Y:S01]  /*0a10*/  LDC.64 R4, c[0x0][0x388] ;  /* 0x0000e200ff047b82 */ /* 0x000e620000000a00 */
[----:B0-----:R-:W-:-:S06]  /*0a20*/  IMAD.WIDE.U32 R2, R19, 0x2, R2 ;  /* 0x0000000213027825 */ /* 0x001fcc00078e0002 */
[----:B------:R-:W2:Y:S01]  /*0a30*/  LDG.E.U16 R2, desc[UR8][R2.64] ;  /* 0x0000000802027981 */ /* 0x000ea2000c1e1500 */
[----:B-1----:R-:W-:-:S06]  /*0a40*/  IMAD.WIDE R4, R7, 0x2, R4 ;  /* 0x0000000207047825 */ /* 0x002fcc00078e0204 */
[----:B------:R-:W3:Y:S01]  /*0a50*/  LDG.E.U16 R4, desc[UR8][R4.64] ;  /* 0x0000000804047981 */ /* 0x000ee2000c1e1500 */
[----:B--2---:R-:W-:Y:S02]  /*0a60*/  HADD2.F32 R6, -RZ, R2.H0_H0 ;  /* 0x20000002ff067230 */ /* 0x004fe40000004100 */
[----:B---3--:R-:W-:-:S05]  /*0a70*/  HADD2.F32 R7, -RZ, R4.H0_H0 ;  /* 0x20000004ff077230 */ /* 0x008fca0000004100 */
[----:B------:R-:W-:-:S07]  /*0a80*/  FFMA R23, R6, R7, R23 ;  /* 0x0000000706177223 */ /* 0x000fce0000000017 */
.L_x_0:
[----:B------:R-:W0:Y:S01]  /*0a90*/  LDC.64 R2, c[0x0][0x390] ;  /* 0x0000e400ff027b82 */ /* 0x000e220000000a00 */
[----:B------:R-:W-:Y:S01]  /*0aa0*/  IMAD R17, R16, R17, R0 ;  /* 0x0000001110117224 */ /* 0x000fe200078e0200 */
[----:B------:R-:W-:-:S03]  /*0ab0*/  F2FP.F16.F32.PACK_AB R23, RZ, R23 ;  /* 0x00000017ff17723e */ /* 0x000fc600000000ff */
[----:B0-----:R-:W-:-:S05]  /*0ac0*/  IMAD.WIDE R2, R17, 0x2, R2 ;  /* 0x0000000211027825 */ /* 0x001fca00078e0202 */
[----:B------:R-:W-:Y:S01]  /*0ad0*/  STG.E.U16 desc[UR8][R2.64], R23 ;  /* 0x0000001702007986 */ /* 0x000fe2000c101508 */
[----:B------:R-:W-:Y:S05]  /*0ae0*/  EXIT ;  /* 0x000000000000794d */ /* 0x000fea0003800000 */
.L_x_5:
[----:B------:R-:W-:-:S00]  /*0af0*/  BRA `(.L_x_5) ;  /* 0xfffffffc00fc7947 */ /* 0x000fc0000383ffff */
[----:B------:R-:W-:-:S00]  /*0b00*/  NOP ;  /* 0x0000000000007918 */ /* 0x000fc00000000000 */
[----:B------:R-:W-:-:S00]  /*0b10*/  NOP ;  /* 0x0000000000007918 */ /* 0x000fc00000000000 */
[----:B------:R-:W-:-:S00]  /*0b20*/  NOP ;  /* 0x0000000000007918 */ /* 0x000fc00000000000 */
[----:B------:R-:W-:-:S00]  /*0b30*/  NOP ;  /* 0x0000000000007918 */ /* 0x000fc00000000000 */
[----:B------:R-:W-:-:S00]  /*0b40*/  NOP ;  /* 0x0000000000007918 */ /* 0x000fc00000000000 */
[----:B------:R-:W-:-:S00]  /*0b50*/  NOP ;  /* 0x0000000000007918 */ /* 0x000fc00000000000 */
[----:B------:R-:W-:-:S00]  /*0b60*/  NOP ;  /* 0x0000000000007918 */ /* 0x000fc00000000000 */
[----:B------:R-:W-:-:S00]  /*0b70*/  NOP ;  /* 0x0000000000007918 */ /* 0x000fc00000000000 */
.L_x_30:


//--------------------- .text._Z29naive_tensor_core_gemm_kernelILi128ELi128ELi32EEvPK6__halfS2_PS0_iii --------------------------
	.section	.text._Z29naive_tensor_core_gemm_kernelILi128ELi128ELi32EEvPK6__halfS2_PS0_iii,"ax",@progbits
	.align	128
        .global         _Z29naive_tensor_core_gemm_kernelILi128ELi128ELi32EEvPK6__halfS2_PS0_iii
        .type           _Z29naive_tensor_core_gemm_kernelILi128ELi128ELi32EEvPK6__halfS2_PS0_iii,@function
        .size           _Z29naive_tensor_core_gemm_kernelILi128ELi128ELi32EEvPK6__halfS2_PS0_iii,(.L_x_29 - _Z29naive_tensor_core_gemm_kernelILi128ELi128ELi32EEvPK6__halfS2_PS0_iii)
        .other          _Z29naive_tensor_core_gemm_kernelILi128ELi128ELi32EEvPK6__halfS2_PS0_iii,@"STO_CUDA_ENTRY STV_DEFAULT"
_Z29naive_tensor_core_gemm_kernelILi128ELi128ELi32EEvPK6__halfS2_PS0_iii:
.text._Z29naive_tensor_core_gemm_kernelILi128ELi128ELi32EEvPK6__halfS2_PS0_iii:
[----:B------:R-:W-:Y:S01]  /*0000*/  LDC R1, c[0x0][0x37c] ;  /* 0x0000df00ff017b82 */ /* 0x000fe20000000800 */
[----:B------:R-:W0:Y:S01]  /*0010*/  S2R R0, SR_TID.X ;  /* 0x0000000000007919 */ /* 0x000e220000002100 */
[----:B------:R-:W1:Y:S01]  /*0020*/  LDCU UR4, c[0x0][0x39c] ;  /* 0x00007380ff0477ac */ /* 0x000e620008000800 */
[----:B------:R-:W-:Y:S02]  /*0030*/  CS2R R24, SRZ ;  /* 0x0000000000187805 */ /* 0x000fe4000001ff00 */
[----:B------:R-:W-:Y:S01]  /*0040*/  CS2R R22, SRZ ;  /* 0x0000000000167805 */ /* 0x000fe2000001ff00 */
[----:B------:R-:W2:Y:S01]  /*0050*/  S2R R2, SR_CTAID.X ;  /* 0x0000000000027919 */ /* 0x000ea20000002500 */
[----:B------:R-:W3:Y:S01]  /*0060*/  LDCU.64 UR10, c[0x0][0x358] ;  /* 0x00006b00ff0a77ac */ /* 0x000ee20008000a00 */
[----:B------:R-:W4:Y:S01]  /*0070*/  S2R R3, SR_CTAID.Y ;  /* 0x0000000000037919 */ /* 0x000f220000002600 */
[----:B-1----:R-:W-:Y:S01]  /*0080*/  UISETP.GE.AND UP0, UPT, UR4, 0x1, UPT ;  /* 0x000000010400788c */ /* 0x002fe2000bf06270 */
[----:B0-----:R-:W-:-:S02]  /*0090*/  SHF.R.U32.HI R4, RZ, 0x4, R0 ;  /* 0x00000004ff047819 */ /* 0x001fc40000011600 */
[----:B------:R-:W-:Y:S02]  /*00a0*/  SHF.R.U32.HI R5, RZ, 0x1, R0 ;  /* 0x00000001ff057819 */ /* 0x000fe40000011600 */
[----:B------:R-:W-:Y:S02]  /*00b0*/  LOP3.LUT R4, R4, 0x30, RZ, 0xc0, !PT ;  /* 0x0000003004047812 */ /* 0x000fe400078ec0ff */
[----:B------:R-:W-:Y:S02]  /*00c0*/  LOP3.LUT R5, R5, 0x70, RZ, 0xc0, !PT ;  /* 0x0000007005057812 */ /* 0x000fe400078ec0ff */
[----:B--234-:R-:W-:Y:S05]  /*00d0*/  BRA.U !UP0, `(.L_x_6) ;  /* 0x0000001108947547 */ /* 0x01cfea000b800000 */
[----:B------:R-:W0:Y:S01]  /*00e0*/  LDC R7, c[0x0][0x360] ;  /* 0x0000d800ff077b82 */ /* 0x000e220000000800 */
[----:B------:R-:W-:Y:S01]  /*00f0*/  UMOV UR4, 0x400 ;  /* 0x0000040000047882 */ /* 0x000fe20000000000 */
[----:B------:R-:W-:Y:S01]  /*0100*/  IMAD.SHL.U32 R17, R3, 0x80, RZ ;  /* 0x0000008003117824 */ /* 0x000fe200078e00ff */
[----:B------:R-:W-:Y:S01]  /*0110*/  UIADD3 UR6, UPT, UPT, UR4, 0x2000, URZ ;  /* 0x0000200004067890 */ /* 0x000fe2000fffe0ff */
[----:B------:R-:W-:-:S04]  /*0120*/  MOV R12, 0x1d0 ;  /* 0x000001d0000c7802 */ /* 0x000fc80000000f00 */
[----:B------:R-:W1:Y:S01]  /*0130*/  S2UR UR7, SR_CgaCtaId ;  /* 0x00000000000779c3 */ /* 0x000e620000008800 */
[----:B0-----:R-:W-:Y:S01]  /*0140*/  IMAD.IADD R6, R0, 0x1, R7 ;  /* 0x0000000100067824 */ /* 0x001fe200078e0207 */
[----:B------:R-:W-:-:S04]  /*0150*/  LOP3.LUT R9, R7, 0xffff, RZ, 0xc0, !PT ;  /* 0x0000ffff07097812 */ /* 0x000fc800078ec0ff */
[----:B------:R-:W-:Y:S01]  /*0160*/  LOP3.LUT R8, R6, 0xfff, RZ, 0x3c, !PT ;  /* 0x00000fff06087812 */ /* 0x000fe200078e3cff */
[----:B-1----:R-:W-:-:S03]  /*0170*/  ULEA UR5, UR7, UR4, 0x18 ;  /* 0x0000000407057291 */ /* 0x002fc6000f8ec0ff */
[----:B------:R-:W-:Y:S01]  /*0180*/  LOP3.LUT R8, R8, 0xffff, RZ, 0xc0, !PT ;  /* 0x0000ffff08087812 */ /* 0x000fe200078ec0ff */
[----:B------:R-:W-:Y:S02]  /*0190*/  ULEA UR6, UR7, UR6, 0x18 ;  /* 0x0000000607067291 */ /* 0x000fe4000f8ec0ff */
[----:B------:R-:W-:-:S04]  /*01a0*/  LEA R16, R4, UR5, 0x6 ;  /* 0x0000000504107c11 */ /* 0x000fc8000f8e30ff */
[----:B------:R-:W-:-:S07]  /*01b0*/  LEA R18, R5, UR6, 0x1 ;  /* 0x0000000605127c11 */ /* 0x000fce000f8e08ff */
[----:B------:R-:W-:Y:S05]  /*01c0*/  CALL.REL.NOINC `($__internal_0_$__cuda_sm20_div_u16) ;  /* 0x0000001000c07944 */ /* 0x000fea0003c00000 */
[C-C-:B------:R-:W-:Y:S01]  /*01d0*/  IMAD.IADD R20, R6.reuse, 0x1, R7.reuse ;  /* 0x0000000106147824 */ /* 0x140fe200078e0207 */
[----:B------:R-:W-:Y:S01]  /*01e0*/  SHF.R.U32.HI R8, RZ, 0x5, R0 ;  /* 0x00000005ff087819 */ /* 0x000fe20000011600 */
[----:B------:R-:W-:Y:S01]  /*01f0*/  IMAD.SHL.U32 R28, R6, 0x2, RZ ;  /* 0x00000002061c7824 */ /* 0x000fe200078e00ff */
[----:B------:R-:W-:Y:S01]  /*0200*/  LOP3.LUT R19, R19, 0x3, RZ, 0xc0, !PT ;  /* 0x0000000313137812 */ /* 0x000fe200078ec0ff */
[----:B------:R-:W-:Y:S01]  /*0210*/  IMAD.SHL.U32 R30, R20, 0x2, RZ ;  /* 0x00000002141e7824 */ /* 0x000fe200078e00ff */
[C---:B------:R-:W-:Y:S01]  /*0220*/  LEA R21, R0.reuse, UR5, 0x1 ;  /* 0x0000000500157c11 */ /* 0x040fe2000f8e08ff */
[----:B------:R-:W-:Y:S01]  /*0230*/  IMAD.MOV.U32 R24, RZ, RZ, RZ ;  /* 0x000000ffff187224 */ /* 0x000fe200078e00ff */
[----:B------:R-:W-:Y:S02]  /*0240*/  LEA R26, R0, UR6, 0x1 ;  /* 0x00000006001a7c11 */ /* 0x000fe4000f8e08ff */
[----:B------:R-:W-:Y:S02]  /*0250*/  CS2R R22, SRZ ;  /* 0x0000000000167805 */ /* 0x000fe4000001ff00 */
[----:B------:R-:W-:Y:S01]  /*0260*/  LOP3.LUT R27, R8, R17, RZ, 0xfc, !PT ;  /* 0x00000011081b7212 */ /* 0x000fe200078efcff */
[----:B------:R-:W-:Y:S01]  /*0270*/  IMAD.IADD R29, R20, 0x1, R7 ;  /* 0x00000001141d7824 */ /* 0x000fe200078e0207 */
[----:B------:R-:W-:Y:S01]  /*0280*/  LOP3.LUT R28, R28, 0x1ffe, RZ, 0xc0, !PT ;  /* 0x00001ffe1c1c7812 */ /* 0x000fe200078ec0ff */
[----:B------:R-:W-:Y:S01]  /*0290*/  UMOV UR4, URZ ;  /* 0x000000ff00047c82 */ /* 0x000fe20008000000 */
[----:B------:R-:W-:-:S07]  /*02a0*/  LOP3.LUT R30, R30, 0x1ffe, RZ, 0xc0, !PT ;  /* 0x00001ffe1e1e7812 */ /* 0x000fce00078ec0ff */
.L_x_27:
[----:B------:R-:W-:Y:S01]  /*02b0*/  ISETP.NE.AND P0, PT, R19, 0x2, PT ;  /* 0x000000021300780c */ /* 0x000fe20003f05270 */
[----:B------:R-:W-:Y:S01]  /*02c0*/  BSSY.RECONVERGENT B0, `(.L_x_7) ;  /* 0x0000034000007945 */ /* 0x000fe20003800200 */
[----:B------:R-:W-:-:S11]  /*02d0*/  IMAD.MOV.U32 R14, RZ, RZ, R0 ;  /* 0x000000ffff0e7224 */ /* 0x000fd600078e0000 */
[----:B------:R-:W-:Y:S05]  /*02e0*/  @!P0 BRA `(.L_x_8) ;  /* 0x0000000000c48947 */ /* 0x000fea0003800000 */
[----:B------:R-:W0:Y:S01]  /*02f0*/  LDC.64 R8, c[0x0][0x398] ;  /* 0x0000e600ff087b82 */ /* 0x000e220000000a00 */
[----:B------:R-:W-:Y:S01]  /*0300*/  LOP3.LUT R12, R0, 0x1f, RZ, 0xc0, !PT ;  /* 0x0000001f000c7812 */ /* 0x000fe200078ec0ff */
[----:B------:R-:W-:Y:S01]  /*0310*/  BSSY.RECONVERGENT B1, `(.L_x_9) ;  /* 0x000000a000017945 */ /* 0x000fe20003800200 */
[----:B------:R-:W-:-:S03]  /*0320*/  PRMT R10, RZ, 0x7610, R10 ;  /* 0x00007610ff0a7816 */ /* 0x000fc6000000000a */
[----:B------:R-:W-:-:S05]  /*0330*/  VIADD R12, R12, UR4 ;  /* 0x000000040c0c7c36 */ /* 0x000fca0008000000 */
[----:B0-----:R-:W-:-:S04]  /*0340*/  ISETP.GE.AND P0, PT, R12, R9, PT ;  /* 0x000000090c00720c */ /* 0x001fc80003f06270 */
[----:B------:R-:W-:-:S13]  /*0350*/  ISETP.GE.OR P0, PT, R27, R8, P0 ;  /* 0x000000081b00720c */ /* 0x000fda0000706670 */
[----:B------:R-:W-:Y:S05]  /*0360*/  @P0 BRA `(.L_x_10) ;  /* 0x0000000000100947 */ /* 0x000fea0003800000 */
[----:B------:R-:W0:Y:S01]  /*0370*/  LDC.64 R10, c[0x0][0x380] ;  /* 0x0000e000ff0a7b82 */ /* 0x000e220000000a00 */
[----:B------:R-:W-:-:S04]  /*0380*/  IMAD R13, R27, R9, R12 ;  /* 0x000000091b0d7224 */ /* 0x000fc800078e020c */
[----:B0-----:R-:W-:-:S06]  /*0390*/  IMAD.WIDE.U32 R10, R13, 0x2, R10 ;  /* 0x000000020d0a7825 */ /* 0x001fcc00078e000a */
[----:B------:R0:W5:Y:S02]  /*03a0*/  LDG.E.U16 R10, desc[UR10][R10.64] ;  /* 0x0000000a0a0a7981 */ /* 0x000164000c1e1500 */
.L_x_10:
[----:B------:R-:W-:Y:S05]  /*03b0*/  BSYNC.RECONVERGENT B1 ;  /* 0x0000000000017941 */ /* 0x000fea0003800200 */
.L_x_9:
[----:B-----5:R1:W-:Y:S01]  /*03c0*/  STS.U16 [R21], R10 ;  /* 0x0000000a15007388 */ /* 0x0203e20000000400 */
[----:B------:R-:W-:Y:S01]  /*03d0*/  ISETP.NE.AND P0, PT, R19, 0x3, PT ;  /* 0x000000031300780c */ /* 0x000fe20003f05270 */
[----:B------:R-:W-:-:S12]  /*03e0*/  IMAD.MOV.U32 R14, RZ, RZ, R6 ;  /* 0x000000ffff0e7224 */ /* 0x000fd800078e0006 */
[----:B-1----:R-:W-:Y:S05]  /*03f0*/  @!P0 BRA `(.L_x_8) ;  /* 0x0000000000808947 */ /* 0x002fea0003800000 */
[C---:B------:R-:W-:Y:S01]  /*0400*/  LOP3.LUT R12, R6.reuse, 0x1f, RZ, 0xc0, !PT ;  /* 0x0000001f060c7812 */ /* 0x040fe200078ec0ff */
[----:B------:R-:W-:Y:S01]  /*0410*/  BSSY.RECONVERGENT B1, `(.L_x_11) ;  /* 0x000000b000017945 */ /* 0x000fe20003800200 */
[----:B------:R-:W-:Y:S02]  /*0420*/  LEA.HI R13, R6, R17, RZ, 0x1b ;  /* 0x00000011060d7211 */ /* 0x000fe400078fd8ff */
[----:B0-----:R-:W-:Y:S01]  /*0430*/  PRMT R11, RZ, 0x7610, R11 ;  /* 0x00007610ff0b7816 */ /* 0x001fe2000000000b */
[----:B------:R-:W-:-:S05]  /*0440*/  VIADD R12, R12, UR4 ;  /* 0x000000040c0c7c36 */ /* 0x000fca0008000000 */
[----:B------:R-:W-:-:S04]  /*0450*/  ISETP.GE.AND P0, PT, R12, R9, PT ;  /* 0x000000090c00720c */ /* 0x000fc80003f06270 */
[----:B------:R-:W-:-:S13]  /*0460*/  ISETP.GE.OR P0, PT, R13, R8, P0 ;  /* 0x000000080d00720c */ /* 0x000fda0000706670 */
[----:B------:R-:W-:Y:S05]  /*0470*/  @P0 BRA `(.L_x_12) ;  /* 0x0000000000100947 */ /* 0x000fea0003800000 */
[----:B------:R-:W0:Y:S01]  /*0480*/  LDC.64 R10, c[0x0][0x380] ;  /* 0x0000e000ff0a7b82 */ /* 0x000e220000000a00 */
[----:B------:R-:W-:-:S04]  /*0490*/  IMAD R13, R13, R9, R12 ;  /* 0x000000090d0d7224 */ /* 0x000fc800078e020c */
[----:B0-----:R-:W-:-:S06]  /*04a0*/  IMAD.WIDE.U32 R10, R13, 0x2, R10 ;  /* 0x000000020d0a7825 */ /* 0x001fcc00078e000a */
[----:B------:R0:W5:Y:S02]  /*04b0*/  LDG.E.U16 R11, desc[UR10][R10.64] ;  /* 0x0000000a0a0b7981 */ /* 0x000164000c1e1500 */
.L_x_12:
[----:B------:R-:W-:Y:S05]  /*04c0*/  BSYNC.RECONVERGENT B1 ;  /* 0x0000000000017941 */ /* 0x000fea0003800200 */
.L_x_11:
[----:B-----5:R1:W-:Y:S01]  /*04d0*/  STS.U16 [R28+UR5], R11 ;  /* 0x0000000b1c007988 */ /* 0x0203e20008000405 */
[----:B------:R-:W-:Y:S01]  /*04e0*/  ISETP.NE.AND P0, PT, R19, RZ, PT ;  /* 0x000000ff1300720c */ /* 0x000fe20003f05270 */
[----:B------:R-:W-:-:S12]  /*04f0*/  IMAD.MOV.U32 R14, RZ, RZ, R20 ;  /* 0x000000ffff0e7224 */ /* 0x000fd800078e0014 */
[----:B-1----:R-:W-:Y:S05]  /*0500*/  @!P0 BRA `(.L_x_8) ;  /* 0x00000000003c8947 */ /* 0x002fea0003800000 */
[C---:B------:R-:W-:Y:S01]  /*0510*/  LOP3.LUT R12, R20.reuse, 0x1f, RZ, 0xc0, !PT ;  /* 0x0000001f140c7812 */ /* 0x040fe200078ec0ff */
[----:B------:R-:W-:Y:S01]  /*0520*/  BSSY.RECONVERGENT B1, `(.L_x_13) ;  /* 0x000000b000017945 */ /* 0x000fe20003800200 */
[----:B------:R-:W-:Y:S02]  /*0530*/  LEA.HI R13, R20, R17, RZ, 0x1b ;  /* 0x00000011140d7211 */ /* 0x000fe400078fd8ff */
[----:B------:R-:W-:Y:S01]  /*0540*/  PRMT R11, RZ, 0x7610, R11 ;  /* 0x00007610ff0b7816 */ /* 0x000fe2000000000b */
[----:B------:R-:W-:-:S05]  /*0550*/  VIADD R12, R12, UR4 ;  /* 0x000000040c0c7c36 */ /* 0x000fca0008000000 */
[----:B------:R-:W-:-:S04]  /*0560*/  ISETP.GE.AND P0, PT, R12, R9, PT ;  /* 0x000000090c00720c */ /* 0x000fc80003f06270 */
[----:B------:R-:W-:-:S13]  /*0570*/  ISETP.GE.OR P0, PT, R13, R8, P0 ;  /* 0x000000080d00720c */ /* 0x000fda0000706670 */
[----:B------:R-:W-:Y:S05]  /*0580*/  @P0 BRA `(.L_x_14) ;  /* 0x0000000000100947 */ /* 0x000fea0003800000 */
[----:B0-----:R-:W0:Y:S01]  /*0590*/  LDC.64 R10, c[0x0][0x380] ;  /* 0x0000e000ff0a7b82 */ /* 0x001e220000000a00 */
[----:B------:R-:W-:-:S04]  /*05a0*/  IMAD R9, R13, R9, R12 ;  /* 0x000000090d097224 */ /* 0x000fc800078e020c */
[----:B0-----:R-:W-:-:S06]  /*05b0*/  IMAD.WIDE.U32 R10, R9, 0x2, R10 ;  /* 0x00000002090a7825 */ /* 0x001fcc00078e000a */
[----:B------:R1:W5:Y:S02]  /*05c0*/  LDG.E.U16 R11, desc[UR10][R10.64] ;  /* 0x0000000a0a0b7981 */ /* 0x000364000c1e1500 */
.L_x_14:
[----:B------:R-:W-:Y:S05]  /*05d0*/  BSYNC.RECONVERGENT B1 ;  /* 0x0000000000017941 */ /* 0x000fea0003800200 */
.L_x_13:
[----:B-----5:R2:W-:Y:S01]  /*05e0*/  STS.U16 [R30+UR5], R11 ;  /* 0x0000000b1e007988 */ /* 0x0205e20008000405 */
[----:B------:R-:W-:-:S07]  /*05f0*/  IMAD.MOV.U32 R14, RZ, RZ, R29 ;  /* 0x000000ffff0e7224 */ /* 0x000fce00078e001d */
.L_x_8:
[----:B------:R-:W-:Y:S05]  /*0600*/  BSYNC.RECONVERGENT B0 ;  /* 0x0000000000007941 */ /* 0x000fea0003800200 */
.L_x_7:
[----:B------:R-:W-:Y:S01]  /*0610*/  BSSY.RECONVERGENT B0, `(.L_x_15) ;  /* 0x0000043000007945 */ /* 0x000fe20003800200 */
[C-C-:B------:R-:W-:Y:S02]  /*0620*/  IMAD R32, R7.reuse, 0x2, R14.reuse ;  /* 0x0000000207207824 */ /* 0x140fe400078e020e */
[----:B------:R-:W-:Y:S02]  /*0630*/  IMAD R36, R7, 0x3, R14 ;  /* 0x0000000307247824 */ /* 0x000fe400078e020e */
[----:B------:R-:W-:-:S07]  /*0640*/  IMAD.IADD R34, R14, 0x1, R7 ;  /* 0x000000010e227824 */ /* 0x000fce00078e0207 */
.L_x_16:
[----:B---3--:R-:W3:Y:S01]  /*0650*/  LDC.64 R8, c[0x0][0x398] ;  /* 0x0000e600ff087b82 */ /* 0x008ee20000000a00 */
[C---:B------:R-:W-:Y:S02]  /*0660*/  LOP3.LUT R13, R14.reuse, 0x1f, RZ, 0xc0, !PT ;  /* 0x0000001f0e0d7812 */ /* 0x040fe400078ec0ff */
[----:B------:R-:W-:Y:S02]  /*0670*/  LEA.HI R15, R14, R17, RZ, 0x1b ;  /* 0x000000110e0f7211 */ /* 0x000fe400078fd8ff */
[----:B------:R-:W-:Y:S01]  /*0680*/  PRMT R37, RZ, 0x7610, R37 ;  /* 0x00007610ff257816 */ /* 0x000fe20000000025 */
[----:B------:R-:W-:-:S05]  /*0690*/  VIADD R12, R13, UR4 ;  /* 0x000000040d0c7c36 */ /* 0x000fca0008000000 */
[----:B---3--:R-:W-:-:S04]  /*06a0*/  ISETP.GE.AND P0, PT, R12, R9, PT ;  /* 0x000000090c00720c */ /* 0x008fc80003f06270 */
[----:B------:R-:W-:-:S13]  /*06b0*/  ISETP.GE.OR P0, PT, R15, R8, P0 ;  /* 0x000000080f00720c */ /* 0x000fda0000706670 */
[----:B012---:R-:W0:Y:S01]  /*06c0*/  @!P0 LDC.64 R10, c[0x0][0x380] ;  /* 0x0000e000ff0a8b82 */ /* 0x007e220000000a00 */
[----:B------:R-:W-:-:S04]  /*06d0*/  @!P0 IMAD R15, R15, R9, R12 ;  /* 0x000000090f0f8224 */ /* 0x000fc800078e020c */
[----:B0-----:R-:W-:-:S05]  /*06e0*/  @!P0 IMAD.WIDE.U32 R10, R15, 0x2, R10 ;  /* 0x000000020f0a8825 */ /* 0x001fca00078e000a */
[----:B------:R0:W2:Y:S01]  /*06f0*/  @!P0 LDG.E.U16 R37, desc[UR10][R10.64] ;  /* 0x0000000a0a258981 */ /* 0x0000a2000c1e1500 */
[C---:B------:R-:W-:Y:S02]  /*0700*/  LOP3.LUT R33, R34.reuse, 0x1f, RZ, 0xc0, !PT ;  /* 0x0000001f22217812 */ /* 0x040fe400078ec0ff */
[----:B------:R-:W-:Y:S02]  /*0710*/  LEA.HI R15, R34, R17, RZ, 0x1b ;  /* 0x00000011220f7211 */ /* 0x000fe400078fd8ff */
[----:B------:R-:W-:Y:S01]  /*0720*/  PRMT R35, RZ, 0x7610, R35 ;  /* 0x00007610ff237816 */ /* 0x000fe20000000023 */
[----:B------:R-:W-:-:S05]  /*0730*/  VIADD R12, R33, UR4 ;  /* 0x00000004210c7c36 */ /* 0x000fca0008000000 */
[----:B------:R-:W-:-:S04]  /*0740*/  ISETP.GE.AND P0, PT, R12, R9, PT ;  /* 0x000000090c00720c */ /* 0x000fc80003f06270 */
[----:B------:R-:W-:Y:S01]  /*0750*/  ISETP.GE.OR P0, PT, R15, R8, P0 ;  /* 0x000000080f00720c */ /* 0x000fe20000706670 */
[----:B------:R-:W1:-:S12]  /*0760*/  S2UR UR8, SR_CgaCtaId ;  /* 0x00000000000879c3 */ /* 0x000e580000008800 */
[----:B0-----:R-:W0:Y:S01]  /*0770*/  @!P0 LDC.64 R10, c[0x0][0x380] ;  /* 0x0000e000ff0a8b82 */ /* 0x001e220000000a00 */
[----:B------:R-:W-:Y:S01]  /*0780*/  @!P0 IMAD R15, R15, R9, R12 ;  /* 0x000000090f0f8224 */ /* 0x000fe200078e020c */
[----:B------:R-:W-:Y:S01]  /*0790*/  UMOV UR7, 0x400 ;  /* 0x0000040000077882 */ /* 0x000fe20000000000 */
[----:B------:R-:W-:Y:S01]  /*07a0*/  LOP3.LUT R13, R13, 0xfe0, R14, 0xf8, !PT ;  /* 0x00000fe00d0d7812 */ /* 0x000fe200078ef80e */
[----:B-1----:R-:W-:Y:S01]  /*07b0*/  ULEA UR7, UR8, UR7, 0x18 ;  /* 0x0000000708077291 */ /* 0x002fe2000f8ec0ff */
[----:B0-----:R-:W-:Y:S01]  /*07c0*/  @!P0 IMAD.WIDE.U32 R10, R15, 0x2, R10 ;  /* 0x000000020f0a8825 */ /* 0x001fe200078e000a */
[----:B------:R-:W-:-:S04]  /*07d0*/  LOP3.LUT R15, R32, 0x1f, RZ, 0xc0, !PT ;  /* 0x0000001f200f7812 */ /* 0x000fc800078ec0ff */
[----:B------:R-:W-:Y:S01]  /*07e0*/  LEA R12, R13, UR7, 0x1 ;  /* 0x000000070d0c7c11 */ /* 0x000fe2000f8e08ff */
[----:B------:R0:W3:Y:S01]  /*07f0*/  @!P0 LDG.E.U16 R35, desc[UR10][R10.64] ;  /* 0x0000000a0a238981 */ /* 0x0000e2000c1e1500 */
[----:B------:R-:W-:Y:S01]  /*0800*/  VIADD R31, R15, UR4 ;  /* 0x000000040f1f7c36 */ /* 0x000fe20008000000 */
[----:B------:R-:W-:-:S04]  /*0810*/  LEA.HI R13, R32, R17, RZ, 0x1b ;  /* 0x00000011200d7211 */ /* 0x000fc800078fd8ff */
[----:B------:R-:W-:-:S04]  /*0820*/  ISETP.GE.AND P0, PT, R31, R9, PT ;  /* 0x000000091f00720c */ /* 0x000fc80003f06270 */
[----:B------:R-:W-:-:S13]  /*0830*/  ISETP.GE.OR P0, PT, R13, R8, P0 ;  /* 0x000000080d00720c */ /* 0x000fda0000706670 */
[----:B0-----:R-:W0:Y:S01]  /*0840*/  @!P0 LDC.64 R10, c[0x0][0x380] ;  /* 0x0000e000ff0a8b82 */ /* 0x001e220000000a00 */
[--C-:B------:R-:W-:Y:S01]  /*0850*/  @!P0 IMAD R13, R13, R9, R31.reuse ;  /* 0x000000090d0d8224 */ /* 0x100fe200078e021f */
[----:B------:R-:W-:Y:S02]  /*0860*/  LOP3.LUT R33, R33, 0xfe0, R34, 0xf8, !PT ;  /* 0x00000fe021217812 */ /* 0x000fe400078ef822 */
[----:B------:R-:W-:Y:S01]  /*0870*/  PRMT R31, RZ, 0x7610, R31 ;  /* 0x00007610ff1f7816 */ /* 0x000fe2000000001f */
[----:B--2---:R0:W-:Y:S02]  /*0880*/  STS.U16 [R12], R37 ;  /* 0x000000250c007388 */ /* 0x0041e40000000400 */
[----:B0-----:R-:W-:Y:S01]  /*0890*/  @!P0 IMAD.WIDE.U32 R12, R13, 0x2, R10 ;  /* 0x000000020d0c8825 */ /* 0x001fe200078e000a */
[----:B------:R-:W-:Y:S02]  /*08a0*/  LEA R37, R33, UR7, 0x1 ;  /* 0x0000000721257c11 */ /* 0x000fe4000f8e08ff */
[----:B------:R-:W-:-:S02]  /*08b0*/  LOP3.LUT R33, R36, 0x1f, RZ, 0xc0, !PT ;  /* 0x0000001f24217812 */ /* 0x000fc400078ec0ff */
[----:B------:R0:W2:Y:S03]  /*08c0*/  @!P0 LDG.E.U16 R31, desc[UR10][R12.64] ;  /* 0x0000000a0c1f8981 */ /* 0x0000a6000c1e1500 */
[----:B0-----:R-:W-:Y:S01]  /*08d0*/  VIADD R13, R33, UR4 ;  /* 0x00000004210d7c36 */ /* 0x001fe20008000000 */
[----:B------:R-:W-:-:S04]  /*08e0*/  LEA.HI R12, R36, R17, RZ, 0x1b ;  /* 0x00000011240c7211 */ /* 0x000fc800078fd8ff */
[----:B------:R-:W-:-:S04]  /*08f0*/  ISETP.GE.AND P0, PT, R13, R9, PT ;  /* 0x000000090d00720c */ /* 0x000fc80003f06270 */
[----:B------:R-:W-:-:S13]  /*0900*/  ISETP.GE.OR P0, PT, R12, R8, P0 ;  /* 0x000000080c00720c */ /* 0x000fda0000706670 */
[----:B------:R-:W0:Y:S01]  /*0910*/  @!P0 LDC.64 R10, c[0x0][0x380] ;  /* 0x0000e000ff0a8b82 */ /* 0x000e220000000a00 */
[----:B------:R-:W-:Y:S01]  /*0920*/  @!P0 IMAD R8, R12, R9, R13 ;  /* 0x000000090c088224 */ /* 0x000fe200078e020d */
[----:B------:R-:W-:Y:S02]  /*0930*/  PRMT R12, RZ, 0x7610, R12 ;  /* 0x00007610ff0c7816 */ /* 0x000fe4000000000c */
[----:B------:R-:W-:Y:S02]  /*0940*/  LOP3.LUT R15, R15, 0xfe0, R32, 0xf8, !PT ;  /* 0x00000fe00f0f7812 */ /* 0x000fe400078ef820 */
[----:B------:R-:W-:Y:S01]  /*0950*/  IADD3 R14, PT, PT, R7, R14, R7 ;  /* 0x0000000e070e7210 */ /* 0x000fe20007ffe007 */
[----:B---3--:R3:W-:Y:S01]  /*0960*/  STS.U16 [R37], R35 ;  /* 0x0000002325007388 */ /* 0x0087e20000000400 */
[----:B0-----:R-:W-:-:S05]  /*0970*/  @!P0 IMAD.WIDE.U32 R10, R8, 0x2, R10 ;  /* 0x00000002080a8825 */ /* 0x001fca00078e000a */
[----:B------:R-:W4:Y:S01]  /*0980*/  @!P0 LDG.E.U16 R12, desc[UR10][R10.64] ;  /* 0x0000000a0a0c8981 */ /* 0x000f22000c1e1500 */
[----:B------:R-:W-:Y:S01]  /*0990*/  LOP3.LUT R33, R33, 0xfe0, R36, 0xf8, !PT ;  /* 0x00000fe021217812 */ /* 0x000fe200078ef824 */
[----:B------:R-:W-:Y:S01]  /*09a0*/  IMAD R32, R7, 0x4, R32 ;  /* 0x0000000407207824 */ /* 0x000fe200078e0220 */
[----:B------:R-:W-:Y:S01]  /*09b0*/  LEA R8, R15, UR7, 0x1 ;  /* 0x000000070f087c11 */ /* 0x000fe2000f8e08ff */
[----:B------:R-:W-:Y:S01]  /*09c0*/  IMAD R34, R7, 0x4, R34 ;  /* 0x0000000407227824 */ /* 0x000fe200078e0222 */
[----:B------:R-:W-:Y:S01]  /*09d0*/  LEA R33, R33, UR7, 0x1 ;  /* 0x0000000721217c11 */ /* 0x000fe2000f8e08ff */
[C---:B------:R-:W-:Y:S01]  /*09e0*/  IMAD R36, R7.reuse, 0x4, R36 ;  /* 0x0000000407247824 */ /* 0x040fe200078e0224 */
[----:B------:R-:W-:-:S04]  /*09f0*/  IADD3 R14, PT, PT, R7, R14, R7 ;  /* 0x0000000e070e7210 */ /* 0x000fc80007ffe007 */
[----:B------:R-:W-:Y:S01]  /*0a00*/  ISETP.GE.U32.AND P0, PT, R14, 0x1000, PT ;  /* 0x000010000e00780c */ /* 0x000fe20003f06070 */
[----:B--2---:R3:W-:Y:S04]  /*0a10*/  STS.U16 [R8], R31 ;  /* 0x0000001f08007388 */ /* 0x0047e80000000400 */
[----:B----4-:R3:W-:Y:S08]  /*0a20*/  STS.U16 [R33], R12 ;  /* 0x0000000c21007388 */ /* 0x0107f00000000400 */
[----:B------:R-:W-:Y:S05]  /*0a30*/  @!P0 BRA `(.L_x_16) ;  /* 0xfffffffc00048947 */ /* 0x000fea000383ffff */
[----:B------:R-:W-:Y:S05]  /*0a40*/  BSYNC.RECONVERGENT B0 ;  /* 0x0000000000007941 */ /* 0x000fea0003800200 */
.L_x_15:
[----:B------:R-:W-:Y:S01]  /*0a50*/  ISETP.NE.AND P0, PT, R19, 0x2, PT ;  /* 0x000000021300780c */ /* 0x000fe20003f05270 */
[----:B------:R-:W0:Y:S01]  /*0a60*/  LDCU UR9, c[0x0][0x3a0] ;  /* 0x00007400ff0977ac */ /* 0x000e220008000800 */
[----:B------:R-:W-:Y:S01]  /*0a70*/  BSSY.RECONVERGENT B0, `(.L_x_17) ;  /* 0x0000033000007945 */ /* 0x000fe20003800200 */
[----:B------:R-:W-:Y:S02]  /*0a80*/  IMAD.SHL.U32 R13, R2, 0x80, RZ ;  /* 0x00000080020d7824 */ /* 0x000fe400078e00ff */
[----:B------:R-:W-:-:S08]  /*0a90*/  IMAD.MOV.U32 R10, RZ, RZ, R0 ;  /* 0x000000ffff0a7224 */ /* 0x000fd000078e0000 */
[----:B------:R-:W-:Y:S05]  /*0aa0*/  @!P0 BRA `(.L_x_18) ;  /* 0x0000000000bc8947 */ /* 0x000fea0003800000 */
[----:B---3--:R-:W1:Y:S01]  /*0ab0*/  LDC R12, c[0x0][0x3a0] ;  /* 0x0000e800ff0c7b82 */ /* 0x008e620000000800 */
[----:B------:R-:W-:Y:S01]  /*0ac0*/  LOP3.LUT R31, R13, 0x7f, R0, 0xf8, !PT ;  /* 0x0000007f0d1f7812 */ /* 0x000fe200078ef800 */
[----:B------:R-:W-:Y:S01]  /*0ad0*/  BSSY.RECONVERGENT B1, `(.L_x_19) ;  /* 0x000000a000017945 */ /* 0x000fe20003800200 */
[----:B------:R-:W-:Y:S02]  /*0ae0*/  LEA.HI R15, R0, UR4, RZ, 0x19 ;  /* 0x00000004000f7c11 */ /* 0x000fe4000f8fc8ff */
[----:B------:R-:W-:Y:S02]  /*0af0*/  PRMT R11, RZ, 0x7610, R11 ;  /* 0x00007610ff0b7816 */ /* 0x000fe4000000000b */
[----:B-1----:R-:W-:-:S04]  /*0b00*/  ISETP.GE.AND P0, PT, R31, R12, PT ;  /* 0x0000000c1f00720c */ /* 0x002fc80003f06270 */
[----:B------:R-:W-:-:S13]  /*0b10*/  ISETP.GE.OR P0, PT, R15, R9, P0 ;  /* 0x000000090f00720c */ /* 0x000fda0000706670 */
[----:B------:R-:W-:Y:S05]  /*0b20*/  @P0 BRA `(.L_x_20) ;  /* 0x0000000000100947 */ /* 0x000fea0003800000 */
[----:B------:R-:W1:Y:S01]  /*0b30*/  LDC.64 R10, c[0x0][0x388] ;  /* 0x0000e200ff0a7b82 */ /* 0x000e620000000a00 */
[----:B------:R-:W-:-:S04]  /*0b40*/  IMAD R15, R15, R12, R31 ;  /* 0x0000000c0f0f7224 */ /* 0x000fc800078e021f */
[----:B-1----:R-:W-:-:S06]  /*0b50*/  IMAD.WIDE R10, R15, 0x2, R10 ;  /* 0x000000020f0a7825 */ /* 0x002fcc00078e020a */
[----:B------:R1:W5:Y:S02]  /*0b60*/  LDG.E.U16 R11, desc[UR10][R10.64] ;  /* 0x0000000a0a0b7981 */ /* 0x000364000c1e1500 */
.L_x_20:
[----:B0-----:R-:W-:Y:S05]  /*0b70*/  BSYNC.RECONVERGENT B1 ;  /* 0x0000000000017941 */ /* 0x001fea0003800200 */
.L_x_19:
[----:B-----5:R2:W-:Y:S01]  /*0b80*/  STS.U16 [R26], R11 ;  /* 0x0000000b1a007388 */ /* 0x0205e20000000400 */
[----:B------:R-:W-:Y:S01]  /*0b90*/  ISETP.NE.AND P0, PT, R19, 0x3, PT ;  /* 0x000000031300780c */ /* 0x000fe20003f05270 */
[----:B-1----:R-:W-:-:S12]  /*0ba0*/  IMAD.MOV.U32 R10, RZ, RZ, R6 ;  /* 0x000000ffff0a7224 */ /* 0x002fd800078e0006 */
[----:B--2---:R-:W-:Y:S05]  /*0bb0*/  @!P0 BRA `(.L_x_18) ;  /* 0x0000000000788947 */ /* 0x004fea0003800000 */
[----:B------:R-:W-:Y:S01]  /*0bc0*/  LOP3.LUT R31, R13, 0x7f, R6, 0xf8, !PT ;  /* 0x0000007f0d1f7812 */ /* 0x000fe200078ef806 */
[----:B------:R-:W-:Y:S01]  /*0bd0*/  BSSY.RECONVERGENT B1, `(.L_x_21) ;  /* 0x000000a000017945 */ /* 0x000fe20003800200 */
[----:B------:R-:W-:Y:S02]  /*0be0*/  LEA.HI R15, R6, UR4, RZ, 0x19 ;  /* 0x00000004060f7c11 */ /* 0x000fe4000f8fc8ff */
[----:B------:R-:W-:Y:S02]  /*0bf0*/  ISETP.GE.AND P0, PT, R31, R12, PT ;  /* 0x0000000c1f00720c */ /* 0x000fe40003f06270 */
[----:B------:R-:W-:Y:S02]  /*0c00*/  PRMT R11, RZ, 0x7610, R11 ;  /* 0x00007610ff0b7816 */ /* 0x000fe4000000000b */
[----:B------:R-:W-:-:S13]  /*0c10*/  ISETP.GE.OR P0, PT, R15, R9, P0 ;  /* 0x000000090f00720c */ /* 0x000fda0000706670 */
[----:B------:R-:W-:Y:S05]  /*0c20*/  @P0 BRA `(.L_x_22) ;  /* 0x0000000000100947 */ /* 0x000fea0003800000 */
[----:B------:R-:W0:Y:S01]  /*0c30*/  LDC.64 R10, c[0x0][0x388] ;  /* 0x0000e200ff0a7b82 */ /* 0x000e220000000a00 */
[----:B------:R-:W-:-:S04]  /*0c40*/  IMAD R15, R15, R12, R31 ;  /* 0x0000000c0f0f7224 */ /* 0x000fc800078e021f */
[----:B0-----:R-:W-:-:S06]  /*0c50*/  IMAD.WIDE R10, R15, 0x2, R10 ;  /* 0x000000020f0a7825 */ /* 0x001fcc00078e020a */
[----:B------:R0:W5:Y:S02]  /*0c60*/  LDG.E.U16 R11, desc[UR10][R10.64] ;  /* 0x0000000a0a0b7981 */ /* 0x000164000c1e1500 */
.L_x_22:
[----:B------:R-:W-:Y:S05]  /*0c70*/  BSYNC.RECONVERGENT B1 ;  /* 0x0000000000017941 */ /* 0x000fea0003800200 */
.L_x_21:
[----:B-----5:R1:W-:Y:S01]  /*0c80*/  STS.U16 [R28+UR6], R11 ;  /* 0x0000000b1c007988 */ /* 0x0203e20008000406 */
[----:B------:R-:W-:Y:S01]  /*0c90*/  ISETP.NE.AND P0, PT, R19, RZ, PT ;  /* 0x000000ff1300720c */ /* 0x000fe20003f05270 */
[----:B0-----:R-:W-:-:S12]  /*0ca0*/  IMAD.MOV.U32 R10, RZ, RZ, R20 ;  /* 0x000000ffff0a7224 */ /* 0x001fd800078e0014 */
[----:B-1----:R-:W-:Y:S05]  /*0cb0*/  @!P0 BRA `(.L_x_18) ;  /* 0x0000000000388947 */ /* 0x002fea0003800000 */
[----:B------:R-:W-:Y:S01]  /*0cc0*/  LOP3.LUT R15, R13, 0x7f, R20, 0xf8, !PT ;  /* 0x0000007f0d0f7812 */ /* 0x000fe200078ef814 */
[----:B------:R-:W-:Y:S01]  /*0cd0*/  BSSY.RECONVERGENT B1, `(.L_x_23) ;  /* 0x000000a000017945 */ /* 0x000fe20003800200 */
[----:B------:R-:W-:Y:S02]  /*0ce0*/  LEA.HI R11, R20, UR4, RZ, 0x19 ;  /* 0x00000004140b7c11 */ /* 0x000fe4000f8fc8ff */
[----:B------:R-:W-:-:S04]  /*0cf0*/  ISETP.GE.AND P0, PT, R15, R12, PT ;  /* 0x0000000c0f00720c */ /* 0x000fc80003f06270 */
[----:B------:R-:W-:Y:S02]  /*0d00*/  ISETP.GE.OR P0, PT, R11, R9, P0 ;  /* 0x000000090b00720c */ /* 0x000fe40000706670 */
[----:B------:R-:W-:-:S11]  /*0d10*/  PRMT R9, RZ, 0x7610, R9 ;  /* 0x00007610ff097816 */ /* 0x000fd60000000009 */
[----:B------:R-:W-:Y:S05]  /*0d20*/  @P0 BRA `(.L_x_24) ;  /* 0x0000000000100947 */ /* 0x000fea0003800000 */
[----:B------:R-:W0:Y:S01]  /*0d30*/  LDC.64 R8, c[0x0][0x388] ;  /* 0x0000e200ff087b82 */ /* 0x000e220000000a00 */
[----:B------:R-:W-:-:S04]  /*0d40*/  IMAD R11, R11, R12, R15 ;  /* 0x0000000c0b0b7224 */ /* 0x000fc800078e020f */
[----:B0-----:R-:W-:-:S06]  /*0d50*/  IMAD.WIDE R8, R11, 0x2, R8 ;  /* 0x000000020b087825 */ /* 0x001fcc00078e0208 */
[----:B------:R0:W5:Y:S02]  /*0d60*/  LDG.E.U16 R9, desc[UR10][R8.64] ;  /* 0x0000000a08097981 */ /* 0x000164000c1e1500 */
.L_x_24:
[----:B------:R-:W-:Y:S05]  /*0d70*/  BSYNC.RECONVERGENT B1 ;  /* 0x0000000000017941 */ /* 0x000fea0003800200 */
.L_x_23:
[----:B-----5:R1:W-:Y:S01]  /*0d80*/  STS.U16 [R30+UR6], R9 ;  /* 0x000000091e007988 */ /* 0x0203e20008000406 */
[----:B------:R-:W-:-:S07]  /*0d90*/  IMAD.MOV.U32 R10, RZ, RZ, R29 ;  /* 0x000000ffff0a7224 */ /* 0x000fce00078e001d */
.L_x_18:
[----:B0-----:R-:W-:Y:S05]  /*0da0*/  BSYNC.RECONVERGENT B0 ;  /* 0x0000000000007941 */ /* 0x001fea0003800200 */
.L_x_17:
[----:B------:R-:W-:Y:S01]  /*0db0*/  BSSY.RECONVERGENT B0, `(.L_x_25) ;  /* 0x0000040000007945 */ /* 0x000fe20003800200 */
.L_x_26:
[----:B0--3--:R-:W0:Y:S01]  /*0dc0*/  LDC R31, c[0x0][0x39c] ;  /* 0x0000e700ff1f7b82 */ /* 0x009e220000000800 */
[C---:B------:R-:W-:Y:S02]  /*0dd0*/  LOP3.LUT R11, R10.reuse, 0x7f, RZ, 0xc0, !PT ;  /* 0x0000007f0a0b7812 */ /* 0x040fe400078ec0ff */
[----:B------:R-:W-:Y:S02]  /*0de0*/  LEA.HI R12, R10, UR4, RZ, 0x19 ;  /* 0x000000040a0c7c11 */ /* 0x000fe4000f8fc8ff */
[----:B------:R-:W-:Y:S01]  /*0df0*/  PRMT R37, RZ, 0x7610, R37 ;  /* 0x00007610ff257816 */ /* 0x000fe20000000025 */
[----:B------:R-:W-:-:S05]  /*0e00*/  IMAD.IADD R15, R13, 0x1, R11 ;  /* 0x000000010d0f7824 */ /* 0x000fca00078e020b */
[----:B------:R-:W-:-:S04]  /*0e10*/  ISETP.GE.AND P0, PT, R15, UR9, PT ;  /* 0x000000090f007c0c */ /* 0x000fc8000bf06270 */
[----:B0-----:R-:W-:-:S13]  /*0e20*/  ISETP.GE.OR P0, PT, R12, R31, P0 ;  /* 0x0000001f0c00720c */ /* 0x001fda0000706670 */
[----:B-1----:R-:W0:Y:S01]  /*0e30*/  @!P0 LDC.64 R8, c[0x0][0x388] ;  /* 0x0000e200ff088b82 */ /* 0x002e220000000a00 */
[----:B------:R-:W-:-:S04]  /*0e40*/  @!P0 IMAD R15, R12, UR9, R15 ;  /* 0x000000090c0f8c24 */ /* 0x000fc8000f8e020f */
[----:B0-----:R-:W-:-:S05]  /*0e50*/  @!P0 IMAD.WIDE R8, R15, 0x2, R8 ;  /* 0x000000020f088825 */ /* 0x001fca00078e0208 */
[----:B------:R0:W2:Y:S01]  /*0e60*/  @!P0 LDG.E.U16 R37, desc[UR10][R8.64] ;  /* 0x0000000a08258981 */ /* 0x0000a2000c1e1500 */
[--C-:B------:R-:W-:Y:S01]  /*0e70*/  IMAD.IADD R34, R7, 0x1, R10.reuse ;  /* 0x0000000107227824 */ /* 0x100fe200078e020a */
[----:B------:R-:W1:Y:S01]  /*0e80*/  S2UR UR8, SR_CgaCtaId ;  /* 0x00000000000879c3 */ /* 0x000e620000008800 */
[----:B------:R-:W-:Y:S01]  /*0e90*/  LOP3.LUT R11, R11, 0xf80, R10, 0xf8, !PT ;  /* 0x00000f800b0b7812 */ /* 0x000fe200078ef80a */
[----:B------:R-:W-:Y:S01]  /*0ea0*/  UMOV UR7, 0x400 ;  /* 0x0000040000077882 */ /* 0x000fe20000000000 */
[C---:B------:R-:W-:Y:S01]  /*0eb0*/  IMAD.IADD R14, R34.reuse, 0x1, R7 ;  /* 0x00000001220e7824 */ /* 0x040fe200078e0207 */
[C---:B------:R-:W-:Y:S01]  /*0ec0*/  LOP3.LUT R35, R34.reuse, 0x7f, RZ, 0xc0, !PT ;  /* 0x0000007f22237812 */ /* 0x040fe200078ec0ff */
[----:B------:R-:W-:Y:S01]  /*0ed0*/  UIADD3 UR7, UPT, UPT, UR7, 0x2000, URZ ;  /* 0x0000200007077890 */ /* 0x000fe2000fffe0ff */
[----:B------:R-:W-:Y:S02]  /*0ee0*/  LEA.HI R10, R34, UR4, RZ, 0x19 ;  /* 0x00000004220a7c11 */ /* 0x000fe4000f8fc8ff */
[C---:B------:R-:W-:Y:S01]  /*0ef0*/  LOP3.LUT R12, R14.reuse, 0x7f, RZ, 0xc0, !PT ;  /* 0x0000007f0e0c7812 */ /* 0x040fe200078ec0ff */
[----:B------:R-:W-:Y:S01]  /*0f00*/  IMAD.IADD R15, R13, 0x1, R35 ;  /* 0x000000010d0f7824 */ /* 0x000fe200078e0223 */
[----:B0-----:R-:W-:-:S03]  /*0f10*/  LEA.HI R9, R14, UR4, RZ, 0x19 ;  /* 0x000000040e097c11 */ /* 0x001fc6000f8fc8ff */
[----:B------:R-:W-:Y:S01]  /*0f20*/  IMAD.IADD R8, R13, 0x1, R12 ;  /* 0x000000010d087824 */ /* 0x000fe200078e020c */
[----:B------:R-:W-:-:S04]  /*0f30*/  ISETP.GE.AND P0, PT, R15, UR9, PT ;  /* 0x000000090f007c0c */ /* 0x000fc8000bf06270 */
[----:B------:R-:W-:Y:S02]  /*0f40*/  ISETP.GE.OR P0, PT, R10, R31, P0 ;  /* 0x0000001f0a00720c */ /* 0x000fe40000706670 */
[----:B------:R-:W-:Y:S01]  /*0f50*/  ISETP.GE.AND P1, PT, R8, UR9, PT ;  /* 0x0000000908007c0c */ /* 0x000fe2000bf26270 */
[----:B-1----:R-:W-:-:S03]  /*0f60*/  ULEA UR7, UR8, UR7, 0x18 ;  /* 0x0000000708077291 */ /* 0x002fc6000f8ec0ff */
[----:B------:R-:W-:-:S03]  /*0f70*/  ISETP.GE.OR P1, PT, R9, R31, P1 ;  /* 0x0000001f0900720c */ /* 0x000fc60000f26670 */
[----:B------:R-:W-:-:S04]  /*0f80*/  LEA R32, R11, UR7, 0x1 ;  /* 0x000000070b207c11 */ /* 0x000fc8000f8e08ff */
[----:B------:R-:W-:Y:S02]  /*0f90*/  @!P0 IMAD R15, R10, UR9, R15 ;  /* 0x000000090a0f8c24 */ /* 0x000fe4000f8e020f */
[----:B------:R-:W0:Y:S04]  /*0fa0*/  @!P0 LDC.64 R10, c[0x0][0x388] ;  /* 0x0000e200ff0a8b82 */ /* 0x000e280000000a00 */
[----:B------:R-:W-:-:S04]  /*0fb0*/  @!P1 IMAD R33, R9, UR9, R8 ;  /* 0x0000000909219c24 */ /* 0x000fc8000f8e0208 */
[----:B------:R-:W1:Y:S01]  /*0fc0*/  @!P1 LDC.64 R8, c[0x0][0x388] ;  /* 0x0000e200ff089b82 */ /* 0x000e620000000a00 */
[----:B0-----:R-:W-:Y:S01]  /*0fd0*/  @!P0 IMAD.WIDE R10, R15, 0x2, R10 ;  /* 0x000000020f0a8825 */ /* 0x001fe200078e020a */
[----:B------:R-:W-:-:S06]  /*0fe0*/  PRMT R15, RZ, 0x7610, R15 ;  /* 0x00007610ff0f7816 */ /* 0x000fcc000000000f */
[----:B------:R0:W3:Y:S01]  /*0ff0*/  @!P0 LDG.E.U16 R15, desc[UR10][R10.64] ;  /* 0x0000000a0a0f8981 */ /* 0x0000e2000c1e1500 */
[----:B------:R-:W-:-:S03]  /*1000*/  PRMT R36, RZ, 0x7610, R36 ;  /* 0x00007610ff247816 */ /* 0x000fc60000000024 */
[----:B--2---:R2:W-:Y:S02]  /*1010*/  STS.U16 [R32], R37 ;  /* 0x0000002520007388 */ /* 0x0045e40000000400 */
[----:B--2---:R-:W-:-:S05]  /*1020*/  IMAD.IADD R37, R14, 0x1, R7 ;  /* 0x000000010e257824 */ /* 0x004fca00078e0207 */
[----:B0-----:R-:W-:Y:S01]  /*1030*/  LOP3.LUT R10, R37, 0x7f, RZ, 0xc0, !PT ;  /* 0x0000007f250a7812 */ /* 0x001fe200078ec0ff */
[----:B-1----:R-:W-:-:S04]  /*1040*/  @!P1 IMAD.WIDE R32, R33, 0x2, R8 ;  /* 0x0000000221209825 */ /* 0x002fc800078e0208 */
[----:B------:R-:W-:Y:S01]  /*1050*/  IMAD.IADD R9, R13, 0x1, R10 ;  /* 0x000000010d097824 */ /* 0x000fe200078e020a */
[----:B------:R-:W-:Y:S01]  /*1060*/  LEA.HI R8, R37, UR4, RZ, 0x19 ;  /* 0x0000000425087c11 */ /* 0x000fe2000f8fc8ff */
[----:B------:R0:W2:Y:S03]  /*1070*/  @!P1 LDG.E.U16 R36, desc[UR10][R32.64] ;  /* 0x0000000a20249981 */ /* 0x0000a6000c1e1500 */
[----:B------:R-:W-:-:S04]  /*1080*/  ISETP.GE.AND P0, PT, R9, UR9, PT ;  /* 0x0000000909007c0c */ /* 0x000fc8000bf06270 */
[----:B------:R-:W-:-:S13]  /*1090*/  ISETP.GE.OR P0, PT, R8, R31, P0 ;  /* 0x0000001f0800720c */ /* 0x000fda0000706670 */
[----:B------:R-:W-:Y:S02]  /*10a0*/  @!P0 IMAD R11, R8, UR9, R9 ;  /* 0x00000009080b8c24 */ /* 0x000fe4000f8e0209 */
[----:B------:R-:W1:Y:S02]  /*10b0*/  @!P0 LDC.64 R8, c[0x0][0x388] ;  /* 0x0000e200ff088b82 */ /* 0x000e640000000a00 */
[----:B-1----:R-:W-:Y:S01]  /*10c0*/  @!P0 IMAD.WIDE R8, R11, 0x2, R8 ;  /* 0x000000020b088825 */ /* 0x002fe200078e0208 */
[----:B------:R-:W-:-:S06]  /*10d0*/  PRMT R11, RZ, 0x7610, R11 ;  /* 0x00007610ff0b7816 */ /* 0x000fcc000000000b */
[----:B------:R-:W4:Y:S01]  /*10e0*/  @!P0 LDG.E.U16 R11, desc[UR10][R8.64] ;  /* 0x0000000a080b8981 */ /* 0x000f22000c1e1500 */
[----:B------:R-:W-:Y:S02]  /*10f0*/  LOP3.LUT R34, R35, 0xf80, R34, 0xf8, !PT ;  /* 0x00000f8023227812 */ /* 0x000fe400078ef822 */
[----:B------:R-:W-:Y:S02]  /*1100*/  LOP3.LUT R12, R12, 0xf80, R14, 0xf8, !PT ;  /* 0x00000f800c0c7812 */ /* 0x000fe400078ef80e */
[----:B------:R-:W-:Y:S02]  /*1110*/  LOP3.LUT R10, R10, 0xf80, R37, 0xf8, !PT ;  /* 0x00000f800a0a7812 */ /* 0x000fe400078ef825 */
[----:B------:R-:W-:Y:S02]  /*1120*/  LEA R34, R34, UR7, 0x1 ;  /* 0x0000000722227c11 */ /* 0x000fe4000f8e08ff */
[----:B0-----:R-:W-:Y:S02]  /*1130*/  LEA R33, R12, UR7, 0x1 ;  /* 0x000000070c217c11 */ /* 0x001fe4000f8e08ff */
[----:B------:R-:W-:Y:S01]  /*1140*/  LEA R12, R10, UR7, 0x1 ;  /* 0x000000070a0c7c11 */ /* 0x000fe2000f8e08ff */
[----:B---3--:R0:W-:Y:S01]  /*1150*/  STS.U16 [R34], R15 ;  /* 0x0000000f22007388 */ /* 0x0081e20000000400 */
[----:B------:R-:W-:-:S05]  /*1160*/  IMAD.IADD R10, R37, 0x1, R7 ;  /* 0x00000001250a7824 */ /* 0x000fca00078e0207 */
[----:B------:R-:W-:Y:S01]  /*1170*/  ISETP.GE.U32.AND P0, PT, R10, 0x1000, PT ;  /* 0x000010000a00780c */ /* 0x000fe20003f06070 */
[----:B--2---:R0:W-:Y:S04]  /*1180*/  STS.U16 [R33], R36 ;  /* 0x0000002421007388 */ /* 0x0041e80000000400 */
[----:B----4-:R0:W-:Y:S08]  /*1190*/  STS.U16 [R12], R11 ;  /* 0x0000000b0c007388 */ /* 0x0101f00000000400 */
[----:B------:R-:W-:Y:S05]  /*11a0*/  @!P0 BRA `(.L_x_26) ;  /* 0xfffffffc00048947 */ /* 0x000fea000383ffff */
[----:B------:R-:W-:Y:S05]  /*11b0*/  BSYNC.RECONVERGENT B0 ;  /* 0x0000000000007941 */ /* 0x000fea0003800200 */
.L_x_25:
[----:B------:R-:W1:Y:S01]  /*11c0*/  S2R R10, SR_LANEID ;  /* 0x00000000000a7919 */ /* 0x000e620000000000 */
[----:B------:R-:W-:Y:S01]  /*11d0*/  UIADD3 UR4, UPT, UPT, UR4, 0x20, URZ ;  /* 0x0000002004047890 */ /* 0x000fe2000fffe0ff */
[----:B------:R-:W-:Y:S05]  /*11e0*/  BAR.SYNC.DEFER_BLOCKING 0x0 ;  /* 0x0000000000007b1d */ /* 0x000fea0000010000 */
[----:B------:R-:W-:Y:S02]  /*11f0*/  ISETP.LE.AND P0, PT, R31, UR4, PT ;  /* 0x000000041f007c0c */ /* 0x000fe4000bf03270 */
[----:B-1----:R-:W-:Y:S02]  /*1200*/  SHF.R.U32.HI R8, RZ, 0x3, R10 ;  /* 0x00000003ff087819 */ /* 0x002fe4000001160a */
[----:B------:R-:W-:-:S02]  /*1210*/  LOP3.LUT R9, R10, 0x7, RZ, 0xc0, !PT ;  /* 0x000000070a097812 */ /* 0x000fc400078ec0ff */
[----:B------:R-:W-:Y:S01]  /*1220*/  SHF.R.U32.HI R10, RZ, 0x4, R10 ;  /* 0x00000004ff0a7819 */ /* 0x000fe2000001160a */
[C---:B0-----:R-:W-:Y:S02]  /*1230*/  IMAD.SHL.U32 R12, R8.reuse, 0x8, RZ ;  /* 0x00000008080c7824 */ /* 0x041fe400078e00ff */
[----:B------:R-:W-:Y:S02]  /*1240*/  IMAD.SHL.U32 R8, R8, 0x8, RZ ;  /* 0x0000000808087824 */ /* 0x000fe400078e00ff */
[--C-:B------:R-:W-:Y:S01]  /*1250*/  IMAD R11, R10, 0x8, R9.reuse ;  /* 0x000000080a0b7824 */ /* 0x100fe200078e0209 */
[----:B------:R-:W-:Y:S01]  /*1260*/  LOP3.LUT R9, R12, 0x8, R9, 0xe2, !PT ;  /* 0x000000080c097812 */ /* 0x000fe200078ee209 */
[----:B------:R-:W-:Y:S01]  /*1270*/  IMAD.SHL.U32 R10, R10, 0x8, RZ ;  /* 0x000000080a0a7824 */ /* 0x000fe200078e00ff */
[----:B------:R-:W-:-:S03]  /*1280*/  LOP3.LUT R8, R8, 0x8, RZ, 0xe2, !PT ;  /* 0x0000000808087812 */ /* 0x000fc600078ee2ff */
[----:B------:R-:W-:Y:S02]  /*1290*/  IMAD R9, R9, 0x20, R10 ;  /* 0x0000002009097824 */ /* 0x000fe400078e020a */
[----:B------:R-:W-:Y:S02]  /*12a0*/  IMAD R11, R11, 0x80, R8 ;  /* 0x000000800b0b7824 */ /* 0x000fe400078e0208 */
[----:B------:R-:W-:Y:S02]  /*12b0*/  IMAD.U32 R9, R9, 0x2, R16 ;  /* 0x0000000209097824 */ /* 0x000fe400078e0010 */
[----:B------:R-:W-:-:S04]  /*12c0*/  IMAD.U32 R12, R11, 0x2, R18 ;  /* 0x000000020b0c7824 */ /* 0x000fc800078e0012 */
[----:B------:R-:W-:Y:S04]  /*12d0*/  LDSM.16.M88.4 R8, [R9] ;  /* 0x000000000908783b */ /* 0x000fe80000000200 */
[----:B------:R-:W0:Y:S02]  /*12e0*/  LDSM.16.M88.4 R12, [R12] ;  /* 0x000000000c0c783b */ /* 0x000e240000000200 */
[C---:B0-----:R-:W-:Y:S08]  /*12f0*/  HMMA.16816.F16 R22, R8.reuse, R12, R22 ;  /* 0x0000000c0816723c */ /* 0x041ff00000000816 */
[----:B------:R-:W-:Y:S01]  /*1300*/  HMMA.16816.F16 R24, R8, R14, R24 ;  /* 0x0000000e0818723c */ /* 0x000fe20000000818 */
[----:B------:R-:W-:Y:S06]  /*1310*/  BAR.SYNC.DEFER_BLOCKING 0x0 ;  /* 0x0000000000007b1d */ /* 0x000fec0000010000 */
[----:B------:R-:W-:-:S13]  /*1320*/  @!P0 BRA `(.L_x_27) ;  /* 0xffffffec00e08947 */ /* 0x000fda000383ffff */
.L_x_6:
[----:B------:R-:W0:Y:S01]  /*1330*/  LDC R9, c[0x0][0x3a0] ;  /* 0x0000e800ff097b82 */ /* 0x000e220000000800 */
[----:B------:R-:W1:Y:S01]  /*1340*/  LDCU UR7, c[0x0][0x398] ;  /* 0x00007300ff0777ac */ /* 0x000e620008000800 */
[----:B------:R-:W-:Y:S02]  /*1350*/  IMAD R5, R2, 0x80, R5 ;  /* 0x0000008002057824 */ /* 0x000fe400078e0205 */
[----:B------:R-:W-:Y:S02]  /*1360*/  IMAD R4, R3, 0x80, R4 ;  /* 0x0000008003047824 */ /* 0x000fe400078e0204 */
[----:B------:R-:W-:Y:S02]  /*1370*/  VIADD R0, R5, 0x10 ;  /* 0x0000001005007836 */ /* 0x000fe40000000000 */
[----:B------:R-:W-:-:S03]  /*1380*/  VIADD R2, R4, 0x10 ;  /* 0x0000001004027836 */ /* 0x000fc60000000000 */
[----:B0-----:R-:W-:-:S04]  /*1390*/  ISETP.GT.AND P0, PT, R0, R9, PT ;  /* 0x000000090000720c */ /* 0x001fc80003f04270 */
[----:B-1----:R-:W-:-:S13]  /*13a0*/  ISETP.GT.OR P0, PT, R2, UR7, P0 ;  /* 0x0000000702007c0c */ /* 0x002fda0008704670 */
[----:B------:R-:W-:Y:S05]  /*13b0*/  @P0 EXIT ;  /* 0x000000000000094d */ /* 0x000fea0003800000 */
[----:B------:R-:W0:Y:S01]  /*13c0*/  S2R R7, SR_LANEID ;  /* 0x0000000000077919 */ /* 0x000e220000000000 */
[----:B------:R-:W1:Y:S01]  /*13d0*/  LDC.64 R2, c[0x0][0x390] ;  /* 0x0000e400ff027b82 */ /* 0x000e620000000a00 */
[----:B------:R-:W-:Y:S01]  /*13e0*/  IMAD R5, R4, R9, R5 ;  /* 0x0000000904057224 */ /* 0x000fe200078e0205 */
[----:B------:R-:W-:-:S03]  /*13f0*/  SHF.R.U32.HI R9, RZ, 0x1, R9 ;  /* 0x00000001ff097819 */ /* 0x000fc60000011609 */
[----:B-1----:R-:W-:-:S04]  /*1400*/  IMAD.WIDE.U32 R2, R5, 0x2, R2 ;  /* 0x0000000205027825 */ /* 0x002fc800078e0002 */
[----:B------:R-:W-:Y:S01]  /*1410*/  IMAD.MOV.U32 R5, RZ, RZ, RZ ;  /* 0x000000ffff057224 */ /* 0x000fe200078e00ff */
[----:B0-----:R-:W-:Y:S02]  /*1420*/  LOP3.LUT R4, R7, 0x3, RZ, 0xc0, !PT ;  /* 0x0000000307047812 */ /* 0x001fe400078ec0ff */
[----:B------:R-:W-:-:S05]  /*1430*/  SHF.R.U32.HI R7, RZ, 0x2, R7 ;  /* 0x00000002ff077819 */ /* 0x000fca0000011607 */
[----:B------:R-:W-:-:S03]  /*1440*/  IMAD.WIDE.U32 R4, R7, R9, R4 ;  /* 0x0000000907047225 */ /* 0x000fc600078e0004 */
[----:B------:R-:W-:-:S04]  /*1450*/  LEA R2, P0, R4, R2, 0x2 ;  /* 0x0000000204027211 */ /* 0x000fc800078010ff */
[----:B------:R-:W-:-:S03]  /*1460*/  LEA.HI.X R3, R4, R3, R5, 0x2, P0 ;  /* 0x0000000304037211 */ /* 0x000fc600000f1405 */
[----:B------:R-:W-:Y:S02]  /*1470*/  IMAD.WIDE.U32 R4, R9, 0x20, R2 ;  /* 0x0000002009047825 */ /* 0x000fe400078e0002 */
[----:B------:R-:W-:Y:S04]  /*1480*/  STG.E desc[UR10][R2.64], R22 ;  /* 0x0000001602007986 */ /* 0x000fe8000c10190a */
[----:B------:R-:W-:Y:S04]  /*1490*/  STG.E desc[UR10][R4.64], R23 ;  /* 0x0000001704007986 */ /* 0x000fe8000c10190a */
[----:B------:R-:W-:Y:S04]  /*14a0*/  STG.E desc[UR10][R2.64+0x10], R24 ;  /* 0x0000101802007986 */ /* 0x000fe8000c10190a */
[----:B------:R-:W-:Y:S01]  /*14b0*/  STG.E desc[UR10][R4.64+0x10], R25 ;  /* 0x0000101904007986 */ /* 0x000fe2000c10190a */
[----:B------:R-:W-:Y:S05]  /*14c0*/  EXIT ;  /* 0x000000000000794d */ /* 0x000fea0003800000 */
        .weak           $__internal_0_$__cuda_sm20_div_u16
        .type           $__internal_0_$__cuda_sm20_div_u16,@function
        .size           $__internal_0_$__cuda_sm20_div_u16,(.L_x_29 - $__internal_0_$__cuda_sm20_div_u16)
$__internal_0_$__cuda_sm20_div_u16:
[----:B------:R-:W0:Y:S01]  /*14d0*/  I2F.U16 R10, R9 ;  /* 0x00000009000a7306 */ /* 0x000e220000101000 */
[----:B------:R-:W-:Y:S01]  /*14e0*/  IMAD.MOV.U32 R11, RZ, RZ, 0x4b800000 ;  /* 0x4b800000ff0b7424 */ /* 0x000fe200078e00ff */
[----:B------:R-:W-:Y:S02]  /*14f0*/  I2FP.F32.U32.RZ R8, R8 ;  /* 0x0000000800087245 */ /* 0x000fe4000020d000 */
[C---:B0-----:R-:W-:Y:S02]  /*1500*/  FSETP.GEU.AND P1, PT, |R10|.reuse, 1.175494350822287508e-38, PT ;  /* 0x008000000a00780b */ /* 0x041fe40003f2e200 */
[----:B------:R-:W-:Y:S02]  /*1510*/  FSETP.GT.AND P0, PT, |R10|, 8.50705917302346158658e+37, PT ;  /* 0x7e8000000a00780b */ /* 0x000fe40003f04200 */
[----:B------:R-:W-:-:S04]  /*1520*/  FSEL R11, R11, 1, !P1 ;  /* 0x3f8000000b0b7808 */ /* 0x000fc80004800000 */
[----:B------:R-:W-:Y:S02]  /*1530*/  FSEL R11, R11, 0.25, !P0 ;  /* 0x3e8000000b0b7808 */ /* 0x000fe40004000000 */
[----:B------:R-:W-:Y:S01]  /*1540*/  ISETP.NE.U32.AND P0, PT, R9, RZ, PT ;  /* 0x000000ff0900720c */ /* 0x000fe20003f05070 */
[----:B------:R-:W-:Y:S02]  /*1550*/  IMAD.MOV.U32 R9, RZ, RZ, 0x0 ;  /* 0x00000000ff097424 */ /* 0x000fe400078e00ff */
[----:B------:R-:W-:-:S06]  /*1560*/  FMUL R10, R10, R11 ;  /* 0x0000000b0a0a7220 */ /* 0x000fcc0000400000 */
[----:B------:R-:W0:Y:S02]  /*1570*/  MUFU.RCP R10, R10 ;  /* 0x0000000a000a7308 */ /* 0x000e240000001000 */
[----:B0-----:R-:W-:-:S04]  /*1580*/  FMUL R11, R11, R10 ;  /* 0x0000000a0b0b7220 */ /* 0x001fc80000400000 */
[----:B------:R-:W-:-:S04]  /*1590*/  VIADD R11, R11, 0x2 ;  /* 0x000000020b0b7836 */ /* 0x000fc80000000000 */
[----:B------:R-:W-:Y:S01]  /*15a0*/  FMUL.RZ R11, R8, R11 ;  /* 0x0000000b080b7220 */ /* 0x000fe2000040c000 */
[----:B------:R-:W-:-:S05]  /*15b0*/  IMAD.MOV.U32 R8, RZ, RZ, R12 ;  /* 0x000000ffff087224 */ /* 0x000fca00078e000c */
[----:B------:R-:W0:Y:S02]  /*15c0*/  F2I.U32.TRUNC.NTZ R11, R11 ;  /* 0x0000000b000b7305 */ /* 0x000e24000020f000 */
[----:B0-----:R-:W-:Y:S01]  /*15d0*/  LOP3.LUT R19, R11, 0xffff, RZ, 0xc0, !PT ;  /* 0x0000ffff0b137812 */ /* 0x001fe200078ec0ff */
[----:B------:R-:W-:Y:S01]  /*15e0*/  @!P0 IMAD.MOV.U32 R19, RZ, RZ, -0x1 ;  /* 0xffffffffff138424 */ /* 0x000fe200078e00ff */
[----:B------:R-:W-:Y:S06]  /*15f0*/  RET.REL.NODEC R8 `(_Z29naive_tensor_core_gemm_kernelILi128ELi128ELi32EEvPK6__halfS2_PS0_iii) ;  /* 0xffffffe808807950 */ /* 0x000fec0003c3ffff */
.L_x_28:
        /* <DEDUP_REMOVED lines=16> */
.L_x_29:


//--------------------- .nv.shared.reserved.0     --------------------------
	.section	.nv.shared.reserved.0,"aw",@nobits
	.weak		__nv_reservedSMEM_offset_0_alias
	.size		__nv_reservedSMEM_offset_0_alias, 0, 64
	.other		__nv_reservedSMEM_offset_0_alias,@"STO_CUDA_RESERVED_SHARED STV_DEFAULT"
__nv_reservedSMEM_offset_0_alias:
	.zero		0
	.zero		64


//--------------------- .nv.shared._Z29naive_tensor_core_gemm_kernelILi128ELi128ELi32EEvPK6__halfS2_PS0_iii --------------------------
	.section	.nv.shared._Z29naive_tensor_core_gemm_kernelILi128ELi128ELi32EEvPK6__halfS2_PS0_iii,"aw",@nobits
	.sectionflags	@""
	.align	2
.nv.shared._Z29naive_tensor_core_gemm_kernelILi128ELi128ELi32EEvPK6__halfS2_PS0_iii:
	.zero		17408


//--------------------- .nv.constant0._Z24naive_scalar_gemm_kernelPK6__halfS1_PS_iii --------------------------
	.section	.nv.constant0._Z24naive_scalar_gemm_kernelPK6__halfS1_PS_iii,"a",@progbits
	.sectionflags	@""
	.align	4
.nv.constant0._Z24naive_scalar_gemm_kernelPK6__halfS1_PS_iii:
	.zero		932


//--------------------- .nv.constant0._Z29naive_tensor_core_gemm_kernelILi128ELi128ELi32EEvPK6__halfS2_PS0_iii --------------------------
	.section	.nv.constant0._Z29naive_tensor_core_gemm_kernelILi128ELi128ELi32EEvPK6__halfS2_PS0_iii,"a",@progbits
	.sectionflags	@""
	.align	4
.nv.constant0._Z29naive_tensor_core_gemm_kernelILi128ELi128ELi32EEvPK6__halfS2_PS0_iii:
	.zero		932


//--------------------- SYMBOLS --------------------------

	.type		.nv.reservedSmem.offset0,@object
	.size		.nv.reservedSmem.offset0,0x4
	.type		.nv.reservedSmem.cap,@object
	.size		.nv.reservedSmem.cap,0x4
